	.target	sm_100a

	.elftype	@"ET_EXEC"


//--------------------- .note.nv.tkinfo           --------------------------
	.section	.note.nv.tkinfo,"",@"SHT_NOTE"
	.sectionflags	@"SHF_NOTE_NV_TKINFO"
	.tkinfo
        /*0018*/ 	.word	0x00000002
        /*0030*/ 	.string	""
        /*0030*/ 	.string	"ptxas"
        /*0030*/ 	.string	"Cuda compilation tools, release 13.0, V13.0.88"
        /*0030*/ 	.string	"Build cuda_13.0.r13.0/compiler.36424714_0"
        /*0030*/ 	.string	"-arch sm_100a -m 64 "



//--------------------- .note.nv.cuinfo           --------------------------
	.section	.note.nv.cuinfo,"",@"SHT_NOTE"
	.sectionflags	@"SHF_NOTE_NV_CUINFO"
        /*0018*/ 	.short	0x0002
        /*001a*/ 	.short	0x0064
        /*001c*/ 	.short	0x0082
	.zero		2


//--------------------- .nv.info                  --------------------------
	.section	.nv.info,"",@"SHT_CUDA_INFO"
	.align	4


	//----- nvinfo : EIATTR_REGCOUNT
	.align		4
        /*0000*/ 	.byte	0x04, 0x2f
        /*0002*/ 	.short	(.L_19 - .L_18)
	.align		4
.L_18:
        /*0004*/ 	.word	index@(_ZN7cutlass13device_kernelINS_4gemm6kernel13GemmUniversalIN4cute5tupleIJiiiiEEENS1_10collective13CollectiveMmaINS1_35MainloopSm100TmaUmmaWarpSpecializedILi2ELi2ELi4ENS5_IJNS4_1CILi1EEESB_SB_EEEEENS5_IJNSA_ILi64EEENSA_ILi256EEENSA_ILi128EEEEEENS_10bfloat16_tENS5_IJlSB_lEEESI_SJ_NS4_8TiledMMAINS4_8MMA_AtomIJNS4_20SM100_MMA_F16BF16_SSISI_SI_fLi64ELi256ELNS4_4UMMA5MajorE0ELSO_0ELNSN_7ScaleInE0ELSP_0EEEEEENS4_6LayoutISC_NS5_IJNSA_ILi0EEEST_ST_EEEEENS5_IJNS4_10UnderscoreESW_SW_EEEEENS4_13SM90_TMA_LOADENS4_14ComposedLayoutINS4_7SwizzleILi3ELi4ELi3EEENS4_18smem_ptr_flag_bitsILi16EEENSS_INS5_IJNSA_ILi8EEESE_EEENS5_IJSE_SB_EEEEEEEvNS4_8identityESZ_S19_vS1A_EENS_8epilogue10collective18CollectiveEpilogueINS1C_23Sm100TmaWarpSpecializedILi4ELi2ELi32ELb1ELb0EEEJSH_NS5_IJNSS_ISE_SB_EES1H_EEESI_SJ_SI_SJ_NS1C_6fusion15FusionCallbacksIS1G_NS1J_17LinearCombinationISI_fSI_fLNS_15FloatRoundStyleE2EEESH_S1I_JEEENS4_5SM1004TMEM4LOAD26SM100_TMEM_LOAD_16dp256b8xESZ_S19_NS4_17SM75_U32x4_LDSM_NENS4_14SM90_TMA_STOREES19_NS4_17SM90_U32x4_STSM_NENS4_39AutoVectorizingCopyWithAssumedAlignmentILi128EEEEEEvvEEEEvNT_6ParamsE)
        /*0008*/ 	.word	0x00000070


	//----- nvinfo : EIATTR_FRAME_SIZE
	.align		4
.L_19:
        /*000c*/ 	.byte	0x04, 0x11
        /*000e*/ 	.short	(.L_21 - .L_20)
	.align		4
.L_20:
        /*0010*/ 	.word	index@($__internal_2_$__cuda_sm10x_tcgen05_guardrail_trap_unallocated_columns_being_dealloced)
        /*0014*/ 	.word	0x00000000


	//----- nvinfo : EIATTR_FRAME_SIZE
	.align		4
.L_21:
        /*0018*/ 	.byte	0x04, 0x11
        /*001a*/ 	.short	(.L_23 - .L_22)
	.align		4
.L_22:
        /*001c*/ 	.word	index@($__internal_1_$__cuda_sm10x_tcgen05_guardrail_trap_phase_invalid_during_alloc)
        /*0020*/ 	.word	0x00000000


	//----- nvinfo : EIATTR_FRAME_SIZE
	.align		4
.L_23:
        /*0024*/ 	.byte	0x04, 0x11
        /*0026*/ 	.short	(.L_25 - .L_24)
	.align		4
.L_24:
        /*0028*/ 	.word	index@($__internal_0_$__cuda_sm10x_tcgen05_guardrail_trap_col_being_dealloced_not_returned_by_alloc)
        /*002c*/ 	.word	0x00000000


	//----- nvinfo : EIATTR_FRAME_SIZE
	.align		4
.L_25:
        /*0030*/ 	.byte	0x04, 0x11
        /*0032*/ 	.short	(.L_27 - .L_26)
	.align		4
.L_26:
        /*0034*/ 	.word	index@(_ZN7cutlass13device_kernelINS_4gemm6kernel13GemmUniversalIN4cute5tupleIJiiiiEEENS1_10collective13CollectiveMmaINS1_35MainloopSm100TmaUmmaWarpSpecializedILi2ELi2ELi4ENS5_IJNS4_1CILi1EEESB_SB_EEEEENS5_IJNSA_ILi64EEENSA_ILi256EEENSA_ILi128EEEEEENS_10bfloat16_tENS5_IJlSB_lEEESI_SJ_NS4_8TiledMMAINS4_8MMA_AtomIJNS4_20SM100_MMA_F16BF16_SSISI_SI_fLi64ELi256ELNS4_4UMMA5MajorE0ELSO_0ELNSN_7ScaleInE0ELSP_0EEEEEENS4_6LayoutISC_NS5_IJNSA_ILi0EEEST_ST_EEEEENS5_IJNS4_10UnderscoreESW_SW_EEEEENS4_13SM90_TMA_LOADENS4_14ComposedLayoutINS4_7SwizzleILi3ELi4ELi3EEENS4_18smem_ptr_flag_bitsILi16EEENSS_INS5_IJNSA_ILi8EEESE_EEENS5_IJSE_SB_EEEEEEEvNS4_8identityESZ_S19_vS1A_EENS_8epilogue10collective18CollectiveEpilogueINS1C_23Sm100TmaWarpSpecializedILi4ELi2ELi32ELb1ELb0EEEJSH_NS5_IJNSS_ISE_SB_EES1H_EEESI_SJ_SI_SJ_NS1C_6fusion15FusionCallbacksIS1G_NS1J_17LinearCombinationISI_fSI_fLNS_15FloatRoundStyleE2EEESH_S1I_JEEENS4_5SM1004TMEM4LOAD26SM100_TMEM_LOAD_16dp256b8xESZ_S19_NS4_17SM75_U32x4_LDSM_NENS4_14SM90_TMA_STOREES19_NS4_17SM90_U32x4_STSM_NENS4_39AutoVectorizingCopyWithAssumedAlignmentILi128EEEEEEvvEEEEvNT_6ParamsE)
        /*0038*/ 	.word	0x00000000


	//----- nvinfo : EIATTR_MIN_STACK_SIZE
	.align		4
.L_27:
        /*003c*/ 	.byte	0x04, 0x12
        /*003e*/ 	.short	(.L_29 - .L_28)
	.align		4
.L_28:
        /*0040*/ 	.word	index@(_ZN7cutlass13device_kernelINS_4gemm6kernel13GemmUniversalIN4cute5tupleIJiiiiEEENS1_10collective13CollectiveMmaINS1_35MainloopSm100TmaUmmaWarpSpecializedILi2ELi2ELi4ENS5_IJNS4_1CILi1EEESB_SB_EEEEENS5_IJNSA_ILi64EEENSA_ILi256EEENSA_ILi128EEEEEENS_10bfloat16_tENS5_IJlSB_lEEESI_SJ_NS4_8TiledMMAINS4_8MMA_AtomIJNS4_20SM100_MMA_F16BF16_SSISI_SI_fLi64ELi256ELNS4_4UMMA5MajorE0ELSO_0ELNSN_7ScaleInE0ELSP_0EEEEEENS4_6LayoutISC_NS5_IJNSA_ILi0EEEST_ST_EEEEENS5_IJNS4_10UnderscoreESW_SW_EEEEENS4_13SM90_TMA_LOADENS4_14ComposedLayoutINS4_7SwizzleILi3ELi4ELi3EEENS4_18smem_ptr_flag_bitsILi16EEENSS_INS5_IJNSA_ILi8EEESE_EEENS5_IJSE_SB_EEEEEEEvNS4_8identityESZ_S19_vS1A_EENS_8epilogue10collective18CollectiveEpilogueINS1C_23Sm100TmaWarpSpecializedILi4ELi2ELi32ELb1ELb0EEEJSH_NS5_IJNSS_ISE_SB_EES1H_EEESI_SJ_SI_SJ_NS1C_6fusion15FusionCallbacksIS1G_NS1J_17LinearCombinationISI_fSI_fLNS_15FloatRoundStyleE2EEESH_S1I_JEEENS4_5SM1004TMEM4LOAD26SM100_TMEM_LOAD_16dp256b8xESZ_S19_NS4_17SM75_U32x4_LDSM_NENS4_14SM90_TMA_STOREES19_NS4_17SM90_U32x4_STSM_NENS4_39AutoVectorizingCopyWithAssumedAlignmentILi128EEEEEEvvEEEEvNT_6ParamsE)
        /*0044*/ 	.word	0x00000000
.L_29:


//--------------------- .nv.compat                --------------------------
	.section	.nv.compat,"",@"SHT_CUDA_COMPAT_INFO"
	.align	4
        /*0000*/ 	.byte	0x02, 0x09, 0x01, 0x00, 0x02, 0x02, 0x02, 0x00, 0x02, 0x05, 0x05, 0x00, 0x03, 0x07, 0x01, 0x01
        /*0010*/ 	.byte	0x02, 0x03, 0x01, 0x00, 0x02, 0x06, 0x01, 0x00, 0x04, 0x0b, 0x08, 0x00, 0x09, 0x00, 0x00, 0x00
        /*0020*/ 	.byte	0x00, 0x00, 0x00, 0x00


//--------------------- .nv.info._ZN7cutlass13device_kernelINS_4gemm6kernel13GemmUniversalIN4cute5tupleIJiiiiEEENS1_10collective13CollectiveMmaINS1_35MainloopSm100TmaUmmaWarpSpecializedILi2ELi2ELi4ENS5_IJNS4_1CILi1EEESB_SB_EEEEENS5_IJNSA_ILi64EEENSA_ILi256EEENSA_ILi128EEEEEENS_10bfloat16_tENS5_IJlSB_lEEESI_SJ_NS4_8TiledMMAINS4_8MMA_AtomIJNS4_20SM100_MMA_F16BF16_SSISI_SI_fLi64ELi256ELNS4_4UMMA5MajorE0ELSO_0ELNSN_7ScaleInE0ELSP_0EEEEEENS4_6LayoutISC_NS5_IJNSA_ILi0EEEST_ST_EEEEENS5_IJNS4_10UnderscoreESW_SW_EEEEENS4_13SM90_TMA_LOADENS4_14ComposedLayoutINS4_7SwizzleILi3ELi4ELi3EEENS4_18smem_ptr_flag_bitsILi16EEENSS_INS5_IJNSA_ILi8EEESE_EEENS5_IJSE_SB_EEEEEEEvNS4_8identityESZ_S19_vS1A_EENS_8epilogue10collective18CollectiveEpilogueINS1C_23Sm100TmaWarpSpecializedILi4ELi2ELi32ELb1ELb0EEEJSH_NS5_IJNSS_ISE_SB_EES1H_EEESI_SJ_SI_SJ_NS1C_6fusion15FusionCallbacksIS1G_NS1J_17LinearCombinationISI_fSI_fLNS_15FloatRoundStyleE2EEESH_S1I_JEEENS4_5SM1004TMEM4LOAD26SM100_TMEM_LOAD_16dp256b8xESZ_S19_NS4_17SM75_U32x4_LDSM_NENS4_14SM90_TMA_STOREES19_NS4_17SM90_U32x4_STSM_NENS4_39AutoVectorizingCopyWithAssumedAlignmentILi128EEEEEEvvEEEEvNT_6ParamsE --------------------------
	.section	.nv.info._ZN7cutlass13device_kernelINS_4gemm6kernel13GemmUniversalIN4cute5tupleIJiiiiEEENS1_10collective13CollectiveMmaINS1_35MainloopSm100TmaUmmaWarpSpecializedILi2ELi2ELi4ENS5_IJNS4_1CILi1EEESB_SB_EEEEENS5_IJNSA_ILi64EEENSA_ILi256EEENSA_ILi128EEEEEENS_10bfloat16_tENS5_IJlSB_lEEESI_SJ_NS4_8TiledMMAINS4_8MMA_AtomIJNS4_20SM100_MMA_F16BF16_SSISI_SI_fLi64ELi256ELNS4_4UMMA5MajorE0ELSO_0ELNSN_7ScaleInE0ELSP_0EEEEEENS4_6LayoutISC_NS5_IJNSA_ILi0EEEST_ST_EEEEENS5_IJNS4_10UnderscoreESW_SW_EEEEENS4_13SM90_TMA_LOADENS4_14ComposedLayoutINS4_7SwizzleILi3ELi4ELi3EEENS4_18smem_ptr_flag_bitsILi16EEENSS_INS5_IJNSA_ILi8EEESE_EEENS5_IJSE_SB_EEEEEEEvNS4_8identityESZ_S19_vS1A_EENS_8epilogue10collective18CollectiveEpilogueINS1C_23Sm100TmaWarpSpecializedILi4ELi2ELi32ELb1ELb0EEEJSH_NS5_IJNSS_ISE_SB_EES1H_EEESI_SJ_SI_SJ_NS1C_6fusion15FusionCallbacksIS1G_NS1J_17LinearCombinationISI_fSI_fLNS_15FloatRoundStyleE2EEESH_S1I_JEEENS4_5SM1004TMEM4LOAD26SM100_TMEM_LOAD_16dp256b8xESZ_S19_NS4_17SM75_U32x4_LDSM_NENS4_14SM90_TMA_STOREES19_NS4_17SM90_U32x4_STSM_NENS4_39AutoVectorizingCopyWithAssumedAlignmentILi128EEEEEEvvEEEEvNT_6ParamsE,"",@"SHT_CUDA_INFO"
	.sectionflags	@""
	.align	4


	//----- nvinfo : EIATTR_CUDA_API_VERSION
	.align		4
        /*0000*/ 	.byte	0x04, 0x37
        /*0002*/ 	.short	(.L_31 - .L_30)
.L_30:
        /*0004*/ 	.word	0x00000082


	//----- nvinfo : EIATTR_KPARAM_INFO
	.align		4
.L_31:
        /*0008*/ 	.byte	0x04, 0x17
        /*000a*/ 	.short	(.L_33 - .L_32)
.L_32:
        /*000c*/ 	.word	0x00000000
        /*0010*/ 	.short	0x0000
        /*0012*/ 	.short	0x0000
        /*0014*/ 	.byte	0x00, 0xf0, 0x01, 0x20


	//----- nvinfo : EIATTR_AT_ENTRY_FRAGMENTS
	.align		4
.L_33:
        /*0018*/ 	.byte	0x04, 0x4f
        /*001a*/ 	.short	(.L_35 - .L_34)


	//   ....[0]....
.L_34:
        /*001c*/ 	.word	0x00000006


	//----- nvinfo : EIATTR_RESERVED_SMEM_USED
	.align		4
.L_35:
        /*0020*/ 	.byte	0x01, 0x41
	.zero		2


	//----- nvinfo : EIATTR_SPARSE_MMA_MASK
	.align		4
        /*0024*/ 	.byte	0x03, 0x50
        /*0026*/ 	.short	0x0000


	//----- nvinfo : EIATTR_TCGEN05_1CTA_USED
	.align		4
        /*0028*/ 	.byte	0x01, 0x51
	.zero		2


	//----- nvinfo : EIATTR_MAXREG_COUNT
	.align		4
        /*002c*/ 	.byte	0x03, 0x1b
        /*002e*/ 	.short	0x00ff


	//----- nvinfo : EIATTR_NUM_BARRIERS
	.align		4
        /*0030*/ 	.byte	0x02, 0x4c
        /*0032*/ 	.byte	0x07
	.zero		1


	//----- nvinfo : EIATTR_EXTERNS
	.align		4
        /*0034*/ 	.byte	0x04, 0x0f
        /*0036*/ 	.short	(.L_37 - .L_36)


	//   ....[0]....
	.align		4
.L_36:
        /*0038*/ 	.word	index@(__assertfail)


	//----- nvinfo : EIATTR_MERCURY_ISA_VERSION
	.align		4
.L_37:
        /*003c*/ 	.byte	0x03, 0x5f
        /*003e*/ 	.short	0x0101


	//----- nvinfo : EIATTR_INT_WARP_WIDE_INSTR_OFFSETS
	.align		4
        /*0040*/ 	.byte	0x04, 0x31
        /*0042*/ 	.short	(.L_39 - .L_38)


	//   ....[0]....
.L_38:
        /*0044*/ 	.word	0x00001f00


	//   ....[1]....
        /*0048*/ 	.word	0x00003a40


	//   ....[2]....
        /*004c*/ 	.word	0x00003a70


	//   ....[3]....
        /*0050*/ 	.word	0x00003ac0


	//   ....[4]....
        /*0054*/ 	.word	0x000043e0


	//   ....[5]....
        /*0058*/ 	.word	0x00004440


	//   ....[6]....
        /*005c*/ 	.word	0x00004520


	//   ....[7]....
        /*0060*/ 	.word	0x00004590


	//   ....[8]....
        /*0064*/ 	.word	0x000046a0


	//   ....[9]....
        /*0068*/ 	.word	0x00004730


	//   ....[10]....
        /*006c*/ 	.word	0x00004900


	//   ....[11]....
        /*0070*/ 	.word	0x00004a60


	//----- nvinfo : EIATTR_COOP_GROUP_MASK_REGIDS
	.align		4
.L_39:
        /*0074*/ 	.byte	0x04, 0x29
        /*0076*/ 	.short	(.L_41 - .L_40)


	//   ....[0]....
.L_40:
        /*0078*/ 	.word	0xffffffff


	//   ....[1]....
        /*007c*/ 	.word	0xffffffff


	//   ....[2]....
        /*0080*/ 	.word	0xffffffff


	//   ....[3]....
        /*0084*/ 	.word	0xffffffff


	//   ....[4]....
        /*0088*/ 	.word	0xffffffff


	//   ....[5]....
        /*008c*/ 	.word	0xffffffff


	//   ....[6]....
        /*0090*/ 	.word	0xffffffff


	//   ....[7]....
        /*0094*/ 	.word	0xffffffff


	//   ....[8]....
        /*0098*/ 	.word	0xffffffff


	//   ....[9]....
        /*009c*/ 	.word	0xffffffff


	//   ....[10]....
        /*00a0*/ 	.word	0xffffffff


	//   ....[11]....
        /*00a4*/ 	.word	0xffffffff


	//   ....[12]....
        /*00a8*/ 	.word	0xffffffff


	//----- nvinfo : EIATTR_COOP_GROUP_INSTR_OFFSETS
	.align		4
.L_41:
        /*00ac*/ 	.byte	0x04, 0x28
        /*00ae*/ 	.short	(.L_43 - .L_42)


	//   ....[0]....
.L_42:
        /*00b0*/ 	.word	0x00000090


	//   ....[1]....
        /*00b4*/ 	.word	0x000004d0


	//   ....[2]....
        /*00b8*/ 	.word	0x00000600


	//   ....[3]....
        /*00bc*/ 	.word	0x000007a0


	//   ....[4]....
        /*00c0*/ 	.word	0x000008a0


	//   ....[5]....
        /*00c4*/ 	.word	0x00000a10


	//   ....[6]....
        /*00c8*/ 	.word	0x00000bb0


	//   ....[7]....
        /*00cc*/ 	.word	0x00001de0


	//   ....[8]....
        /*00d0*/ 	.word	0x00002aa0


	//   ....[9]....
        /*00d4*/ 	.word	0x00002cb0


	//   ....[10]....
        /*00d8*/ 	.word	0x00002ce0


	//   ....[11]....
        /*00dc*/ 	.word	0x00003930


	//   ....[12]....
        /*00e0*/ 	.word	0x00003b60


	//----- nvinfo : EIATTR_VRC_CTA_INIT_COUNT
	.align		4
.L_43:
        /*00e4*/ 	.byte	0x02, 0x4a
        /*00e6*/ 	.byte	0x80
	.zero		1


	//----- nvinfo : EIATTR_SYSCALL_OFFSETS
	.align		4
        /*00e8*/ 	.byte	0x04, 0x46
        /*00ea*/ 	.short	(.L_45 - .L_44)


	//   ....[0]....
.L_44:
        /*00ec*/ 	.word	0x00005510


	//   ....[1]....
        /*00f0*/ 	.word	0x00005600


	//   ....[2]....
        /*00f4*/ 	.word	0x00005e30


	//   ....[3]....
        /*00f8*/ 	.word	0x00006af0


	//   ....[4]....
        /*00fc*/ 	.word	0x00007750


	//   ....[5]....
        /*0100*/ 	.word	0x000083b0


	//----- nvinfo : EIATTR_MBARRIER_INSTR_OFFSETS
	.align		4
.L_45:
        /*0104*/ 	.byte	0x04, 0x39
        /*0106*/ 	.short	(.L_47 - .L_46)


	//   ....[0]....
.L_46:
        /*0108*/ 	.word	0x000005b0
        /*010c*/ 	.word	0x000000ff
        /*0110*/ 	.word	0x00000000
        /*0114*/ 	.short	0x0100
        /*0116*/ 	.byte	0x05
	.zero		1


	//   ....[1]....
        /*0118*/ 	.word	0x000005c0
        /*011c*/ 	.word	0x000000ff
        /*0120*/ 	.word	0x00000010
        /*0124*/ 	.short	0x0100
        /*0126*/ 	.byte	0x05
	.zero		1


	//   ....[2]....
        /*0128*/ 	.word	0x000005d0
        /*012c*/ 	.word	0x000000ff
        /*0130*/ 	.word	0x00000008
        /*0134*/ 	.short	0x0100
        /*0136*/ 	.byte	0x05
	.zero		1


	//   ....[3]....
        /*0138*/ 	.word	0x000005e0
        /*013c*/ 	.word	0x000000ff
        /*0140*/ 	.word	0x00000018
        /*0144*/ 	.short	0x0100
        /*0146*/ 	.byte	0x05
	.zero		1


	//   ....[4]....
        /*0148*/ 	.word	0x00000710
        /*014c*/ 	.word	0x000000ff
        /*0150*/ 	.word	0x00000020
        /*0154*/ 	.short	0x0100
        /*0156*/ 	.byte	0x07
	.zero		1


	//   ....[5]....
        /*0158*/ 	.word	0x00000720
        /*015c*/ 	.word	0x000000ff
        /*0160*/ 	.word	0x00000040
        /*0164*/ 	.short	0x0100
        /*0166*/ 	.byte	0x07
	.zero		1


	//   ....[6]....
        /*0168*/ 	.word	0x00000730
        /*016c*/ 	.word	0x000000ff
        /*0170*/ 	.word	0x00000028
        /*0174*/ 	.short	0x0100
        /*0176*/ 	.byte	0x07
	.zero		1


	//   ....[7]....
        /*0178*/ 	.word	0x00000740
        /*017c*/ 	.word	0x000000ff
        /*0180*/ 	.word	0x00000048
        /*0184*/ 	.short	0x0100
        /*0186*/ 	.byte	0x07
	.zero		1


	//   ....[8]....
        /*0188*/ 	.word	0x00000750
        /*018c*/ 	.word	0x000000ff
        /*0190*/ 	.word	0x00000030
        /*0194*/ 	.short	0x0100
        /*0196*/ 	.byte	0x07
	.zero		1


	//   ....[9]....
        /*0198*/ 	.word	0x00000760
        /*019c*/ 	.word	0x000000ff
        /*01a0*/ 	.word	0x00000050
        /*01a4*/ 	.short	0x0100
        /*01a6*/ 	.byte	0x07
	.zero		1


	//   ....[10]....
        /*01a8*/ 	.word	0x00000770
        /*01ac*/ 	.word	0x000000ff
        /*01b0*/ 	.word	0x00000038
        /*01b4*/ 	.short	0x0100
        /*01b6*/ 	.byte	0x07
	.zero		1


	//   ....[11]....
        /*01b8*/ 	.word	0x00000780
        /*01bc*/ 	.word	0x000000ff
        /*01c0*/ 	.word	0x00000058
        /*01c4*/ 	.short	0x0100
        /*01c6*/ 	.byte	0x07
	.zero		1


	//   ....[12]....
        /*01c8*/ 	.word	0x00000870
        /*01cc*/ 	.word	0x000000ff
        /*01d0*/ 	.word	0x00000060
        /*01d4*/ 	.short	0x0100
        /*01d6*/ 	.byte	0x05
	.zero		1


	//   ....[13]....
        /*01d8*/ 	.word	0x00000880
        /*01dc*/ 	.word	0x000000ff
        /*01e0*/ 	.word	0x00000068
        /*01e4*/ 	.short	0x0100
        /*01e6*/ 	.byte	0x05
	.zero		1


	//   ....[14]....
        /*01e8*/ 	.word	0x000009c0
        /*01ec*/ 	.word	0x000000ff
        /*01f0*/ 	.word	0x00000070
        /*01f4*/ 	.short	0x0100
        /*01f6*/ 	.byte	0x05
	.zero		1


	//   ....[15]....
        /*01f8*/ 	.word	0x000009d0
        /*01fc*/ 	.word	0x000000ff
        /*0200*/ 	.word	0x00000080
        /*0204*/ 	.short	0x0100
        /*0206*/ 	.byte	0x05
	.zero		1


	//   ....[16]....
        /*0208*/ 	.word	0x000009e0
        /*020c*/ 	.word	0x000000ff
        /*0210*/ 	.word	0x00000078
        /*0214*/ 	.short	0x0100
        /*0216*/ 	.byte	0x05
	.zero		1


	//   ....[17]....
        /*0218*/ 	.word	0x000009f0
        /*021c*/ 	.word	0x000000ff
        /*0220*/ 	.word	0x00000088
        /*0224*/ 	.short	0x0100
        /*0226*/ 	.byte	0x05
	.zero		1


	//   ....[18]....
        /*0228*/ 	.word	0x00000b20
        /*022c*/ 	.word	0x000000ff
        /*0230*/ 	.word	0x00000090
        /*0234*/ 	.short	0x0100
        /*0236*/ 	.byte	0x07
	.zero		1


	//   ....[19]....
        /*0238*/ 	.word	0x00000b30
        /*023c*/ 	.word	0x000000ff
        /*0240*/ 	.word	0x000000b0
        /*0244*/ 	.short	0x0100
        /*0246*/ 	.byte	0x07
	.zero		1


	//   ....[20]....
        /*0248*/ 	.word	0x00000b40
        /*024c*/ 	.word	0x000000ff
        /*0250*/ 	.word	0x00000098
        /*0254*/ 	.short	0x0100
        /*0256*/ 	.byte	0x07
	.zero		1


	//   ....[21]....
        /*0258*/ 	.word	0x00000b50
        /*025c*/ 	.word	0x000000ff
        /*0260*/ 	.word	0x000000b8
        /*0264*/ 	.short	0x0100
        /*0266*/ 	.byte	0x07
	.zero		1


	//   ....[22]....
        /*0268*/ 	.word	0x00000b60
        /*026c*/ 	.word	0x000000ff
        /*0270*/ 	.word	0x000000a0
        /*0274*/ 	.short	0x0100
        /*0276*/ 	.byte	0x07
	.zero		1


	//   ....[23]....
        /*0278*/ 	.word	0x00000b70
        /*027c*/ 	.word	0x000000ff
        /*0280*/ 	.word	0x000000c0
        /*0284*/ 	.short	0x0100
        /*0286*/ 	.byte	0x07
	.zero		1


	//   ....[24]....
        /*0288*/ 	.word	0x00000b80
        /*028c*/ 	.word	0x000000ff
        /*0290*/ 	.word	0x000000a8
        /*0294*/ 	.short	0x0100
        /*0296*/ 	.byte	0x07
	.zero		1


	//   ....[25]....
        /*0298*/ 	.word	0x00000b90
        /*029c*/ 	.word	0x000000ff
        /*02a0*/ 	.word	0x000000c8
        /*02a4*/ 	.short	0x0100
        /*02a6*/ 	.byte	0x07
	.zero		1


	//   ....[26]....
        /*02a8*/ 	.word	0x00000c80
        /*02ac*/ 	.word	0x000000ff
        /*02b0*/ 	.word	0x000000d0
        /*02b4*/ 	.short	0x0100
        /*02b6*/ 	.byte	0x05
	.zero		1


	//   ....[27]....
        /*02b8*/ 	.word	0x00000c90
        /*02bc*/ 	.word	0x000000ff
        /*02c0*/ 	.word	0x000000e0
        /*02c4*/ 	.short	0x0100
        /*02c6*/ 	.byte	0x05
	.zero		1


	//   ....[28]....
        /*02c8*/ 	.word	0x00000ca0
        /*02cc*/ 	.word	0x000000ff
        /*02d0*/ 	.word	0x000000d8
        /*02d4*/ 	.short	0x0100
        /*02d6*/ 	.byte	0x05
	.zero		1


	//   ....[29]....
        /*02d8*/ 	.word	0x00000cb0
        /*02dc*/ 	.word	0x000000ff
        /*02e0*/ 	.word	0x000000e8
        /*02e4*/ 	.short	0x0100
        /*02e6*/ 	.byte	0x05
	.zero		1


	//   ....[30]....
        /*02e8*/ 	.word	0x00001580
        /*02ec*/ 	.word	0x00000002
        /*02f0*/ 	.word	0x000000e0
        /*02f4*/ 	.short	0x010a
        /*02f6*/ 	.byte	0xff
	.zero		1


	//   ....[31]....
        /*02f8*/ 	.word	0x000015b0
        /*02fc*/ 	.word	0x00000002
        /*0300*/ 	.word	0x000000d0
        /*0304*/ 	.short	0x0101
        /*0306*/ 	.byte	0xff
	.zero		1


	//   ....[32]....
        /*0308*/ 	.word	0x00001680
        /*030c*/ 	.word	0x000000ff
        /*0310*/ 	.word	0x00000010
        /*0314*/ 	.short	0x010a
        /*0316*/ 	.byte	0x08
	.zero		1


	//   ....[33]....
        /*0318*/ 	.word	0x00001720
        /*031c*/ 	.word	0x000000ff
        /*0320*/ 	.word	0x00000010
        /*0324*/ 	.short	0x010a
        /*0326*/ 	.byte	0x21
	.zero		1


	//   ....[34]....
        /*0328*/ 	.word	0x00001870
        /*032c*/ 	.word	0x000000ff
        /*0330*/ 	.word	0x00000010
        /*0334*/ 	.short	0x010a
        /*0336*/ 	.byte	0x08
	.zero		1


	//   ....[35]....
        /*0338*/ 	.word	0x00001a40
        /*033c*/ 	.word	0x000000ff
        /*0340*/ 	.word	0x00000068
        /*0344*/ 	.short	0x0101
        /*0346*/ 	.byte	0x04
	.zero		1


	//   ....[36]....
        /*0348*/ 	.word	0x00001a60
        /*034c*/ 	.word	0x000000ff
        /*0350*/ 	.word	0x00000010
        /*0354*/ 	.short	0x010a
        /*0356*/ 	.byte	0x08
	.zero		1


	//   ....[37]....
        /*0358*/ 	.word	0x00001ae0
        /*035c*/ 	.word	0x000000ff
        /*0360*/ 	.word	0x00000010
        /*0364*/ 	.short	0x010a
        /*0366*/ 	.byte	0x21
	.zero		1


	//   ....[38]....
        /*0368*/ 	.word	0x00001c30
        /*036c*/ 	.word	0x000000ff
        /*0370*/ 	.word	0x00000010
        /*0374*/ 	.short	0x010a
        /*0376*/ 	.byte	0x08
	.zero		1


	//   ....[39]....
        /*0378*/ 	.word	0x00001e10
        /*037c*/ 	.word	0x00000002
        /*0380*/ 	.word	0x00000070
        /*0384*/ 	.short	0x010a
        /*0386*/ 	.byte	0xff
	.zero		1


	//   ....[40]....
        /*0388*/ 	.word	0x00001ed0
        /*038c*/ 	.word	0x00000002
        /*0390*/ 	.word	0x00000000
        /*0394*/ 	.short	0x0101
        /*0396*/ 	.byte	0xff
	.zero		1


	//   ....[41]....
        /*0398*/ 	.word	0x00002430
        /*039c*/ 	.word	0x000000ff
        /*03a0*/ 	.word	0x00000000
        /*03a4*/ 	.short	0x010a
        /*03a6*/ 	.byte	0x04
	.zero		1


	//   ....[42]....
        /*03a8*/ 	.word	0x000024d0
        /*03ac*/ 	.word	0x00000000
        /*03b0*/ 	.word	0x00000000
        /*03b4*/ 	.short	0x010a
        /*03b6*/ 	.byte	0xff
	.zero		1


	//   ....[43]....
        /*03b8*/ 	.word	0x000025f0
        /*03bc*/ 	.word	0x00000000
        /*03c0*/ 	.word	0x000000d0
        /*03c4*/ 	.short	0x010a
        /*03c6*/ 	.byte	0xff
	.zero		1


	//   ....[44]....
        /*03c8*/ 	.word	0x00002660
        /*03cc*/ 	.word	0x00000000
        /*03d0*/ 	.word	0x00000000
        /*03d4*/ 	.short	0x0101
        /*03d6*/ 	.byte	0xff
	.zero		1


	//   ....[45]....
        /*03d8*/ 	.word	0x00002680
        /*03dc*/ 	.word	0x000000ff
        /*03e0*/ 	.word	0x00000080
        /*03e4*/ 	.short	0x010a
        /*03e6*/ 	.byte	0x05
	.zero		1


	//   ....[46]....
        /*03e8*/ 	.word	0x000027a0
        /*03ec*/ 	.word	0x00000000
        /*03f0*/ 	.word	0x00000070
        /*03f4*/ 	.short	0x010a
        /*03f6*/ 	.byte	0xff
	.zero		1


	//   ....[47]....
        /*03f8*/ 	.word	0x000028a0
        /*03fc*/ 	.word	0x00000000
        /*0400*/ 	.word	0x00000000
        /*0404*/ 	.short	0x0101
        /*0406*/ 	.byte	0xff
	.zero		1


	//   ....[48]....
        /*0408*/ 	.word	0x00002930
        /*040c*/ 	.word	0x000000ff
        /*0410*/ 	.word	0x00000080
        /*0414*/ 	.short	0x0106
        /*0416*/ 	.byte	0x05
	.zero		1


	//   ....[49]....
        /*0418*/ 	.word	0x00002950
        /*041c*/ 	.word	0x000000ff
        /*0420*/ 	.word	0x00000080
        /*0424*/ 	.short	0x010a
        /*0426*/ 	.byte	0x05
	.zero		1


	//   ....[50]....
        /*0428*/ 	.word	0x000029e0
        /*042c*/ 	.word	0x000000ff
        /*0430*/ 	.word	0x00000080
        /*0434*/ 	.short	0x0106
        /*0436*/ 	.byte	0x04
	.zero		1


	//   ....[51]....
        /*0438*/ 	.word	0x00002a20
        /*043c*/ 	.word	0x00000000
        /*0440*/ 	.word	0x00000080
        /*0444*/ 	.short	0x010a
        /*0446*/ 	.byte	0xff
	.zero		1


	//   ....[52]....
        /*0448*/ 	.word	0x00002fe0
        /*044c*/ 	.word	0x00000000
        /*0450*/ 	.word	0x00000070
        /*0454*/ 	.short	0x010a
        /*0456*/ 	.byte	0xff
	.zero		1


	//   ....[53]....
        /*0458*/ 	.word	0x000030f0
        /*045c*/ 	.word	0x00000003
        /*0460*/ 	.word	0x00000000
        /*0464*/ 	.short	0x0101
        /*0466*/ 	.byte	0xff
	.zero		1


	//   ....[54]....
        /*0468*/ 	.word	0x00003100
        /*046c*/ 	.word	0x000000ff
        /*0470*/ 	.word	0x00000000
        /*0474*/ 	.short	0x010a
        /*0476*/ 	.byte	0x07
	.zero		1


	//   ....[55]....
        /*0478*/ 	.word	0x00003180
        /*047c*/ 	.word	0x000000ff
        /*0480*/ 	.word	0x000000b0
        /*0484*/ 	.short	0x010a
        /*0486*/ 	.byte	0x06
	.zero		1


	//   ....[56]....
        /*0488*/ 	.word	0x00003250
        /*048c*/ 	.word	0x000000ff
        /*0490*/ 	.word	0x00000000
        /*0494*/ 	.short	0x010a
        /*0496*/ 	.byte	0x0b
	.zero		1


	//   ....[57]....
        /*0498*/ 	.word	0x00003380
        /*049c*/ 	.word	0x000000ff
        /*04a0*/ 	.word	0x00000000
        /*04a4*/ 	.short	0x010a
        /*04a6*/ 	.byte	0x22
	.zero		1


	//   ....[58]....
        /*04a8*/ 	.word	0x00003760
        /*04ac*/ 	.word	0x000000ff
        /*04b0*/ 	.word	0x00000000
        /*04b4*/ 	.short	0x010a
        /*04b6*/ 	.byte	0x06
	.zero		1


	//   ....[59]....
        /*04b8*/ 	.word	0x000037f0
        /*04bc*/ 	.word	0x000000ff
        /*04c0*/ 	.word	0x00000000
        /*04c4*/ 	.short	0x010a
        /*04c6*/ 	.byte	0x06
	.zero		1


	//   ....[60]....
        /*04c8*/ 	.word	0x00003880
        /*04cc*/ 	.word	0x000000ff
        /*04d0*/ 	.word	0x00000000
        /*04d4*/ 	.short	0x010a
        /*04d6*/ 	.byte	0x06
	.zero		1


	//   ....[61]....
        /*04d8*/ 	.word	0x00003910
        /*04dc*/ 	.word	0x000000ff
        /*04e0*/ 	.word	0x00000000
        /*04e4*/ 	.short	0x010a
        /*04e6*/ 	.byte	0x07
	.zero		1


	//   ....[62]....
        /*04e8*/ 	.word	0x00003d90
        /*04ec*/ 	.word	0x00000000
        /*04f0*/ 	.word	0x00000070
        /*04f4*/ 	.short	0x010a
        /*04f6*/ 	.byte	0xff
	.zero		1


	//   ....[63]....
        /*04f8*/ 	.word	0x00003e50
        /*04fc*/ 	.word	0x00000000
        /*0500*/ 	.word	0x00000000
        /*0504*/ 	.short	0x0101
        /*0506*/ 	.byte	0xff
	.zero		1


	//   ....[64]....
        /*0508*/ 	.word	0x00004170
        /*050c*/ 	.word	0x000000ff
        /*0510*/ 	.word	0x00000068
        /*0514*/ 	.short	0x010a
        /*0516*/ 	.byte	0x07
	.zero		1


	//   ....[65]....
        /*0518*/ 	.word	0x00004360
        /*051c*/ 	.word	0x000000ff
        /*0520*/ 	.word	0x00000040
        /*0524*/ 	.short	0x010a
        /*0526*/ 	.byte	0x07
	.zero		1


	//   ....[66]....
        /*0528*/ 	.word	0x000044d0
        /*052c*/ 	.word	0x000000ff
        /*0530*/ 	.word	0x00000020
        /*0534*/ 	.short	0x010b
        /*0536*/ 	.byte	0x07
	.zero		1


	//   ....[67]....
        /*0538*/ 	.word	0x000044e0
        /*053c*/ 	.word	0x000000ff
        /*0540*/ 	.word	0x00000000
        /*0544*/ 	.short	0x0101
        /*0546*/ 	.byte	0x08
	.zero		1


	//   ....[68]....
        /*0548*/ 	.word	0x000044f0
        /*054c*/ 	.word	0x000000ff
        /*0550*/ 	.word	0x00000048
        /*0554*/ 	.short	0x010a
        /*0556*/ 	.byte	0x07
	.zero		1


	//   ....[69]....
        /*0558*/ 	.word	0x00004640
        /*055c*/ 	.word	0x000000ff
        /*0560*/ 	.word	0x00000028
        /*0564*/ 	.short	0x010b
        /*0566*/ 	.byte	0x07
	.zero		1


	//   ....[70]....
        /*0568*/ 	.word	0x00004650
        /*056c*/ 	.word	0x000000ff
        /*0570*/ 	.word	0x00000000
        /*0574*/ 	.short	0x0101
        /*0576*/ 	.byte	0x08
	.zero		1


	//   ....[71]....
        /*0578*/ 	.word	0x00004660
        /*057c*/ 	.word	0x000000ff
        /*0580*/ 	.word	0x00000050
        /*0584*/ 	.short	0x010a
        /*0586*/ 	.byte	0x07
	.zero		1


	//   ....[72]....
        /*0588*/ 	.word	0x000047e0
        /*058c*/ 	.word	0x000000ff
        /*0590*/ 	.word	0x00000030
        /*0594*/ 	.short	0x010b
        /*0596*/ 	.byte	0x07
	.zero		1


	//   ....[73]....
        /*0598*/ 	.word	0x00004820
        /*059c*/ 	.word	0x000000ff
        /*05a0*/ 	.word	0x00000000
        /*05a4*/ 	.short	0x0101
        /*05a6*/ 	.byte	0x08
	.zero		1


	//   ....[74]....
        /*05a8*/ 	.word	0x00004860
        /*05ac*/ 	.word	0x000000ff
        /*05b0*/ 	.word	0x00000058
        /*05b4*/ 	.short	0x010a
        /*05b6*/ 	.byte	0x07
	.zero		1


	//   ....[75]....
        /*05b8*/ 	.word	0x00004aa0
        /*05bc*/ 	.word	0x000000ff
        /*05c0*/ 	.word	0x00000038
        /*05c4*/ 	.short	0x010b
        /*05c6*/ 	.byte	0x07
	.zero		1


	//   ....[76]....
        /*05c8*/ 	.word	0x00004ac0
        /*05cc*/ 	.word	0x000000ff
        /*05d0*/ 	.word	0x00000000
        /*05d4*/ 	.short	0x0101
        /*05d6*/ 	.byte	0x0d
	.zero		1


	//   ....[77]....
        /*05d8*/ 	.word	0x00004af0
        /*05dc*/ 	.word	0x000000ff
        /*05e0*/ 	.word	0x00000040
        /*05e4*/ 	.short	0x010a
        /*05e6*/ 	.byte	0x07
	.zero		1


	//   ....[78]....
        /*05e8*/ 	.word	0x00004b10
        /*05ec*/ 	.word	0x000000ff
        /*05f0*/ 	.word	0x00000048
        /*05f4*/ 	.short	0x010a
        /*05f6*/ 	.byte	0x07
	.zero		1


	//   ....[79]....
        /*05f8*/ 	.word	0x00004b30
        /*05fc*/ 	.word	0x000000ff
        /*0600*/ 	.word	0x00000050
        /*0604*/ 	.short	0x010a
        /*0606*/ 	.byte	0x07
	.zero		1


	//   ....[80]....
        /*0608*/ 	.word	0x00004b70
        /*060c*/ 	.word	0x00000000
        /*0610*/ 	.word	0x00000058
        /*0614*/ 	.short	0x010a
        /*0616*/ 	.byte	0xff
	.zero		1


	//   ....[81]....
        /*0618*/ 	.word	0x00004ed0
        /*061c*/ 	.word	0x00000000
        /*0620*/ 	.word	0x00000070
        /*0624*/ 	.short	0x010a
        /*0626*/ 	.byte	0xff
	.zero		1


	//   ....[82]....
        /*0628*/ 	.word	0x00004fe0
        /*062c*/ 	.word	0x00000000
        /*0630*/ 	.word	0x00000000
        /*0634*/ 	.short	0x0101
        /*0636*/ 	.byte	0xff
	.zero		1


	//   ....[83]....
        /*0638*/ 	.word	0x00005a60
        /*063c*/ 	.word	0x000000ff
        /*0640*/ 	.word	0x00000020
        /*0644*/ 	.short	0x010a
        /*0646*/ 	.byte	0x30
	.zero		1


	//   ....[84]....
        /*0648*/ 	.word	0x00005aa0
        /*064c*/ 	.word	0x00000040
        /*0650*/ 	.word	0x00000090
        /*0654*/ 	.short	0x010a
        /*0656*/ 	.byte	0xff
	.zero		1


	//   ....[85]....
        /*0658*/ 	.word	0x00005c10
        /*065c*/ 	.word	0x000000ff
        /*0660*/ 	.word	0x00000020
        /*0664*/ 	.short	0x010a
        /*0666*/ 	.byte	0x30
	.zero		1


	//   ....[86]....
        /*0668*/ 	.word	0x00005d10
        /*066c*/ 	.word	0x00000040
        /*0670*/ 	.word	0x00000090
        /*0674*/ 	.short	0x010a
        /*0676*/ 	.byte	0xff
	.zero		1


	//   ....[87]....
        /*0678*/ 	.word	0x00006810
        /*067c*/ 	.word	0x00000000
        /*0680*/ 	.word	0x00000000
        /*0684*/ 	.short	0x0101
        /*0686*/ 	.byte	0xff
	.zero		1


	//   ....[88]....
        /*0688*/ 	.word	0x00006820
        /*068c*/ 	.word	0x00000002
        /*0690*/ 	.word	0x00000020
        /*0694*/ 	.short	0x010a
        /*0696*/ 	.byte	0xff
	.zero		1


	//   ....[89]....
        /*0698*/ 	.word	0x000068f0
        /*069c*/ 	.word	0x00000002
        /*06a0*/ 	.word	0x00000020
        /*06a4*/ 	.short	0x010a
        /*06a6*/ 	.byte	0xff
	.zero		1


	//   ....[90]....
        /*06a8*/ 	.word	0x00007470
        /*06ac*/ 	.word	0x0000004a
        /*06b0*/ 	.word	0x00000000
        /*06b4*/ 	.short	0x0101
        /*06b6*/ 	.byte	0xff
	.zero		1


	//   ....[91]....
        /*06b8*/ 	.word	0x00007490
        /*06bc*/ 	.word	0x00000000
        /*06c0*/ 	.word	0x00000020
        /*06c4*/ 	.short	0x010a
        /*06c6*/ 	.byte	0xff
	.zero		1


	//   ....[92]....
        /*06c8*/ 	.word	0x00007550
        /*06cc*/ 	.word	0x00000000
        /*06d0*/ 	.word	0x00000020
        /*06d4*/ 	.short	0x010a
        /*06d6*/ 	.byte	0xff
	.zero		1


	//   ....[93]....
        /*06d8*/ 	.word	0x000080d0
        /*06dc*/ 	.word	0x0000004a
        /*06e0*/ 	.word	0x00000000
        /*06e4*/ 	.short	0x0101
        /*06e6*/ 	.byte	0xff
	.zero		1


	//   ....[94]....
        /*06e8*/ 	.word	0x000080f0
        /*06ec*/ 	.word	0x00000002
        /*06f0*/ 	.word	0x00000020
        /*06f4*/ 	.short	0x010a
        /*06f6*/ 	.byte	0xff
	.zero		1


	//   ....[95]....
        /*06f8*/ 	.word	0x000081b0
        /*06fc*/ 	.word	0x00000002
        /*0700*/ 	.word	0x00000020
        /*0704*/ 	.short	0x010a
        /*0706*/ 	.byte	0xff
	.zero		1


	//   ....[96]....
        /*0708*/ 	.word	0x000085d0
        /*070c*/ 	.word	0x000000ff
        /*0710*/ 	.word	0x00000000
        /*0714*/ 	.short	0x0101
        /*0716*/ 	.byte	0x05
	.zero		1


	//   ....[97]....
        /*0718*/ 	.word	0x00008d90
        /*071c*/ 	.word	0x00000000
        /*0720*/ 	.word	0x00000000
        /*0724*/ 	.short	0x0101
        /*0726*/ 	.byte	0xff
	.zero		1


	//   ....[98]....
        /*0728*/ 	.word	0x00009000
        /*072c*/ 	.word	0x000000ff
        /*0730*/ 	.word	0x00000000
        /*0734*/ 	.short	0x0101
        /*0736*/ 	.byte	0x04
	.zero		1


	//   ....[99]....
        /*0738*/ 	.word	0x00009020
        /*073c*/ 	.word	0x00000002
        /*0740*/ 	.word	0x000000e0
        /*0744*/ 	.short	0x010a
        /*0746*/ 	.byte	0xff
	.zero		1


	//   ....[100]....
        /*0748*/ 	.word	0x00009080
        /*074c*/ 	.word	0x00000002
        /*0750*/ 	.word	0x00000010
        /*0754*/ 	.short	0x010a
        /*0756*/ 	.byte	0xff
	.zero		1


	//   ....[101]....
        /*0758*/ 	.word	0x000090e0
        /*075c*/ 	.word	0x00000002
        /*0760*/ 	.word	0x00000010
        /*0764*/ 	.short	0x010a
        /*0766*/ 	.byte	0xff
	.zero		1


	//   ....[102]....
        /*0768*/ 	.word	0x00009130
        /*076c*/ 	.word	0x00000002
        /*0770*/ 	.word	0x00000070
        /*0774*/ 	.short	0x010a
        /*0776*/ 	.byte	0xff
	.zero		1


	//   ....[103]....
        /*0778*/ 	.word	0x00009190
        /*077c*/ 	.word	0x00000000
        /*0780*/ 	.word	0x00000000
        /*0784*/ 	.short	0x010a
        /*0786*/ 	.byte	0xff
	.zero		1


	//   ....[104]....
        /*0788*/ 	.word	0x000091e0
        /*078c*/ 	.word	0x00000000
        /*0790*/ 	.word	0x000000d0
        /*0794*/ 	.short	0x010a
        /*0796*/ 	.byte	0xff
	.zero		1


	//   ....[105]....
        /*0798*/ 	.word	0x00009240
        /*079c*/ 	.word	0x00000000
        /*07a0*/ 	.word	0x00000080
        /*07a4*/ 	.short	0x010a
        /*07a6*/ 	.byte	0xff
	.zero		1


	//   ....[106]....
        /*07a8*/ 	.word	0x00009290
        /*07ac*/ 	.word	0x00000000
        /*07b0*/ 	.word	0x00000070
        /*07b4*/ 	.short	0x010a
        /*07b6*/ 	.byte	0xff
	.zero		1


	//   ....[107]....
        /*07b8*/ 	.word	0x000092f0
        /*07bc*/ 	.word	0x00000000
        /*07c0*/ 	.word	0x00000080
        /*07c4*/ 	.short	0x010a
        /*07c6*/ 	.byte	0xff
	.zero		1


	//   ....[108]....
        /*07c8*/ 	.word	0x00009340
        /*07cc*/ 	.word	0x00000000
        /*07d0*/ 	.word	0x00000070
        /*07d4*/ 	.short	0x010a
        /*07d6*/ 	.byte	0xff
	.zero		1


	//   ....[109]....
        /*07d8*/ 	.word	0x000093a0
        /*07dc*/ 	.word	0x00000002
        /*07e0*/ 	.word	0x000000b0
        /*07e4*/ 	.short	0x010a
        /*07e6*/ 	.byte	0xff
	.zero		1


	//   ....[110]....
        /*07e8*/ 	.word	0x00009400
        /*07ec*/ 	.word	0x00000000
        /*07f0*/ 	.word	0x00000000
        /*07f4*/ 	.short	0x010a
        /*07f6*/ 	.byte	0xff
	.zero		1


	//   ....[111]....
        /*07f8*/ 	.word	0x00009460
        /*07fc*/ 	.word	0x00000000
        /*0800*/ 	.word	0x00000000
        /*0804*/ 	.short	0x010a
        /*0806*/ 	.byte	0xff
	.zero		1


	//   ....[112]....
        /*0808*/ 	.word	0x000094c0
        /*080c*/ 	.word	0x00000000
        /*0810*/ 	.word	0x00000000
        /*0814*/ 	.short	0x010a
        /*0816*/ 	.byte	0xff
	.zero		1


	//   ....[113]....
        /*0818*/ 	.word	0x00009520
        /*081c*/ 	.word	0x00000000
        /*0820*/ 	.word	0x00000000
        /*0824*/ 	.short	0x010a
        /*0826*/ 	.byte	0xff
	.zero		1


	//   ....[114]....
        /*0828*/ 	.word	0x00009580
        /*082c*/ 	.word	0x00000000
        /*0830*/ 	.word	0x00000000
        /*0834*/ 	.short	0x010a
        /*0836*/ 	.byte	0xff
	.zero		1


	//   ....[115]....
        /*0838*/ 	.word	0x000095d0
        /*083c*/ 	.word	0x00000000
        /*0840*/ 	.word	0x00000070
        /*0844*/ 	.short	0x010a
        /*0846*/ 	.byte	0xff
	.zero		1


	//   ....[116]....
        /*0848*/ 	.word	0x00009630
        /*084c*/ 	.word	0x00000000
        /*0850*/ 	.word	0x00000068
        /*0854*/ 	.short	0x010a
        /*0856*/ 	.byte	0xff
	.zero		1


	//   ....[117]....
        /*0858*/ 	.word	0x00009690
        /*085c*/ 	.word	0x00000000
        /*0860*/ 	.word	0x00000040
        /*0864*/ 	.short	0x010a
        /*0866*/ 	.byte	0xff
	.zero		1


	//   ....[118]....
        /*0868*/ 	.word	0x000096f0
        /*086c*/ 	.word	0x00000000
        /*0870*/ 	.word	0x00000048
        /*0874*/ 	.short	0x010a
        /*0876*/ 	.byte	0xff
	.zero		1


	//   ....[119]....
        /*0878*/ 	.word	0x00009750
        /*087c*/ 	.word	0x00000000
        /*0880*/ 	.word	0x00000050
        /*0884*/ 	.short	0x010a
        /*0886*/ 	.byte	0xff
	.zero		1


	//   ....[120]....
        /*0888*/ 	.word	0x000097b0
        /*088c*/ 	.word	0x00000000
        /*0890*/ 	.word	0x00000058
        /*0894*/ 	.short	0x010a
        /*0896*/ 	.byte	0xff
	.zero		1


	//   ....[121]....
        /*0898*/ 	.word	0x00009810
        /*089c*/ 	.word	0x00000000
        /*08a0*/ 	.word	0x00000040
        /*08a4*/ 	.short	0x010a
        /*08a6*/ 	.byte	0xff
	.zero		1


	//   ....[122]....
        /*08a8*/ 	.word	0x00009870
        /*08ac*/ 	.word	0x00000000
        /*08b0*/ 	.word	0x00000048
        /*08b4*/ 	.short	0x010a
        /*08b6*/ 	.byte	0xff
	.zero		1


	//   ....[123]....
        /*08b8*/ 	.word	0x000098d0
        /*08bc*/ 	.word	0x00000000
        /*08c0*/ 	.word	0x00000050
        /*08c4*/ 	.short	0x010a
        /*08c6*/ 	.byte	0xff
	.zero		1


	//   ....[124]....
        /*08c8*/ 	.word	0x00009920
        /*08cc*/ 	.word	0x00000000
        /*08d0*/ 	.word	0x00000070
        /*08d4*/ 	.short	0x010a
        /*08d6*/ 	.byte	0xff
	.zero		1


	//   ....[125]....
        /*08d8*/ 	.word	0x00009980
        /*08dc*/ 	.word	0x00000000
        /*08e0*/ 	.word	0x00000020
        /*08e4*/ 	.short	0x010a
        /*08e6*/ 	.byte	0xff
	.zero		1


	//   ....[126]....
        /*08e8*/ 	.word	0x000099d0
        /*08ec*/ 	.word	0x00000040
        /*08f0*/ 	.word	0x00000090
        /*08f4*/ 	.short	0x010a
        /*08f6*/ 	.byte	0xff
	.zero		1


	//   ....[127]....
        /*08f8*/ 	.word	0x00009a20
        /*08fc*/ 	.word	0x00000002
        /*0900*/ 	.word	0x00000020
        /*0904*/ 	.short	0x010a
        /*0906*/ 	.byte	0xff
	.zero		1


	//   ....[128]....
        /*0908*/ 	.word	0x00009a70
        /*090c*/ 	.word	0x00000000
        /*0910*/ 	.word	0x00000020
        /*0914*/ 	.short	0x010a
        /*0916*/ 	.byte	0xff
	.zero		1


	//   ....[129]....
        /*0918*/ 	.word	0x00009ac0
        /*091c*/ 	.word	0x00000002
        /*0920*/ 	.word	0x00000020
        /*0924*/ 	.short	0x010a
        /*0926*/ 	.byte	0xff
	.zero		1


	//----- nvinfo : EIATTR_NUM_MBARRIERS
	.align		4
.L_47:
        /*0928*/ 	.byte	0x03, 0x38
        /*092a*/ 	.short	0x001e


	//----- nvinfo : EIATTR_EXIT_INSTR_OFFSETS
	.align		4
        /*092c*/ 	.byte	0x04, 0x1c
        /*092e*/ 	.short	(.L_49 - .L_48)


	//   ....[0]....
.L_48:
        /*0930*/ 	.word	0x00002500


	//   ....[1]....
        /*0934*/ 	.word	0x000029f0


	//   ....[2]....
        /*0938*/ 	.word	0x00002a50


	//   ....[3]....
        /*093c*/ 	.word	0x00003b70


	//   ....[4]....
        /*0940*/ 	.word	0x00004ba0


	//   ....[5]....
        /*0944*/ 	.word	0x00004be0


	//   ....[6]....
        /*0948*/ 	.word	0x00008ef0


	//   ....[7]....
        /*094c*/ 	.word	0x00008f70


	//   ....[8]....
        /*0950*/ 	.word	0x00008fa0


	//   ....[9]....
        /*0954*/ 	.word	0x00009010


	//----- nvinfo : EIATTR_MAX_THREADS
	.align		4
.L_49:
        /*0958*/ 	.byte	0x04, 0x05
        /*095a*/ 	.short	(.L_51 - .L_50)
.L_50:
        /*095c*/ 	.word	0x00000100
        /*0960*/ 	.word	0x00000001
        /*0964*/ 	.word	0x00000001


	//----- nvinfo : EIATTR_CRS_STACK_SIZE
	.align		4
.L_51:
        /*0968*/ 	.byte	0x04, 0x1e
        /*096a*/ 	.short	(.L_53 - .L_52)
.L_52:
        /*096c*/ 	.word	0x00000000


	//----- nvinfo : EIATTR_CBANK_PARAM_SIZE
	.align		4
.L_53:
        /*0970*/ 	.byte	0x03, 0x19
        /*0972*/ 	.short	0x0800


	//----- nvinfo : EIATTR_PARAM_CBANK
	.align		4
        /*0974*/ 	.byte	0x04, 0x0a
        /*0976*/ 	.short	(.L_55 - .L_54)
	.align		4
.L_54:
        /*0978*/ 	.word	index@(.nv.constant0._ZN7cutlass13device_kernelINS_4gemm6kernel13GemmUniversalIN4cute5tupleIJiiiiEEENS1_10collective13CollectiveMmaINS1_35MainloopSm100TmaUmmaWarpSpecializedILi2ELi2ELi4ENS5_IJNS4_1CILi1EEESB_SB_EEEEENS5_IJNSA_ILi64EEENSA_ILi256EEENSA_ILi128EEEEEENS_10bfloat16_tENS5_IJlSB_lEEESI_SJ_NS4_8TiledMMAINS4_8MMA_AtomIJNS4_20SM100_MMA_F16BF16_SSISI_SI_fLi64ELi256ELNS4_4UMMA5MajorE0ELSO_0ELNSN_7ScaleInE0ELSP_0EEEEEENS4_6LayoutISC_NS5_IJNSA_ILi0EEEST_ST_EEEEENS5_IJNS4_10UnderscoreESW_SW_EEEEENS4_13SM90_TMA_LOADENS4_14ComposedLayoutINS4_7SwizzleILi3ELi4ELi3EEENS4_18smem_ptr_flag_bitsILi16EEENSS_INS5_IJNSA_ILi8EEESE_EEENS5_IJSE_SB_EEEEEEEvNS4_8identityESZ_S19_vS1A_EENS_8epilogue10collective18CollectiveEpilogueINS1C_23Sm100TmaWarpSpecializedILi4ELi2ELi32ELb1ELb0EEEJSH_NS5_IJNSS_ISE_SB_EES1H_EEESI_SJ_SI_SJ_NS1C_6fusion15FusionCallbacksIS1G_NS1J_17LinearCombinationISI_fSI_fLNS_15FloatRoundStyleE2EEESH_S1I_JEEENS4_5SM1004TMEM4LOAD26SM100_TMEM_LOAD_16dp256b8xESZ_S19_NS4_17SM75_U32x4_LDSM_NENS4_14SM90_TMA_STOREES19_NS4_17SM90_U32x4_STSM_NENS4_39AutoVectorizingCopyWithAssumedAlignmentILi128EEEEEEvvEEEEvNT_6ParamsE)
        /*097c*/ 	.short	0x0380
        /*097e*/ 	.short	0x0800


	//----- nvinfo : EIATTR_SW_WAR
	.align		4
.L_55:
        /*0980*/ 	.byte	0x04, 0x36
        /*0982*/ 	.short	(.L_57 - .L_56)
.L_56:
        /*0984*/ 	.word	0x00000008
.L_57:


//--------------------- .nv.callgraph             --------------------------
	.section	.nv.callgraph,"",@"SHT_CUDA_CALLGRAPH"
	.align	4
	.sectionentsize	8
	.align		4
        /*0000*/ 	.word	0x00000000
	.align		4
        /*0004*/ 	.word	0xffffffff
	.align		4
        /*0008*/ 	.word	index@(_ZN7cutlass13device_kernelINS_4gemm6kernel13GemmUniversalIN4cute5tupleIJiiiiEEENS1_10collective13CollectiveMmaINS1_35MainloopSm100TmaUmmaWarpSpecializedILi2ELi2ELi4ENS5_IJNS4_1CILi1EEESB_SB_EEEEENS5_IJNSA_ILi64EEENSA_ILi256EEENSA_ILi128EEEEEENS_10bfloat16_tENS5_IJlSB_lEEESI_SJ_NS4_8TiledMMAINS4_8MMA_AtomIJNS4_20SM100_MMA_F16BF16_SSISI_SI_fLi64ELi256ELNS4_4UMMA5MajorE0ELSO_0ELNSN_7ScaleInE0ELSP_0EEEEEENS4_6LayoutISC_NS5_IJNSA_ILi0EEEST_ST_EEEEENS5_IJNS4_10UnderscoreESW_SW_EEEEENS4_13SM90_TMA_LOADENS4_14ComposedLayoutINS4_7SwizzleILi3ELi4ELi3EEENS4_18smem_ptr_flag_bitsILi16EEENSS_INS5_IJNSA_ILi8EEESE_EEENS5_IJSE_SB_EEEEEEEvNS4_8identityESZ_S19_vS1A_EENS_8epilogue10collective18CollectiveEpilogueINS1C_23Sm100TmaWarpSpecializedILi4ELi2ELi32ELb1ELb0EEEJSH_NS5_IJNSS_ISE_SB_EES1H_EEESI_SJ_SI_SJ_NS1C_6fusion15FusionCallbacksIS1G_NS1J_17LinearCombinationISI_fSI_fLNS_15FloatRoundStyleE2EEESH_S1I_JEEENS4_5SM1004TMEM4LOAD26SM100_TMEM_LOAD_16dp256b8xESZ_S19_NS4_17SM75_U32x4_LDSM_NENS4_14SM90_TMA_STOREES19_NS4_17SM90_U32x4_STSM_NENS4_39AutoVectorizingCopyWithAssumedAlignmentILi128EEEEEEvvEEEEvNT_6ParamsE)
	.align		4
        /*000c*/ 	.word	index@(__assertfail)
	.align		4
        /*0010*/ 	.word	0x00000000
	.align		4
        /*0014*/ 	.word	0xfffffffe
	.align		4
        /*0018*/ 	.word	0x00000000
	.align		4
        /*001c*/ 	.word	0xfffffffd
	.align		4
        /*0020*/ 	.word	0x00000000
	.align		4
        /*0024*/ 	.word	0xfffffffc


//--------------------- .nv.constant4             --------------------------
	.section	.nv.constant4,"a",@progbits
	.align	8
	.align		8
.nv.constant4:
        /*0000*/ 	.dword	__assertfail
	.align		8
        /*0008*/ 	.dword	__unnamed_1
	.align		8
        /*0010*/ 	.dword	__unnamed_2
	.align		8
        /*0018*/ 	.dword	_ZN40_INTERNAL_f8381495_4_k_cu_ff56e0b1_173404cuda3std3__45__cpo5beginE
	.align		8
        /*0020*/ 	.dword	_ZN40_INTERNAL_f8381495_4_k_cu_ff56e0b1_173404cuda3std3__45__cpo3endE
	.align		8
        /*0028*/ 	.dword	_ZN40_INTERNAL_f8381495_4_k_cu_ff56e0b1_173404cuda3std3__45__cpo6cbeginE
	.align		8
        /*0030*/ 	.dword	_ZN40_INTERNAL_f8381495_4_k_cu_ff56e0b1_173404cuda3std3__45__cpo4cendE
	.align		8
        /*0038*/ 	.dword	_ZN40_INTERNAL_f8381495_4_k_cu_ff56e0b1_173404cuda3std3__442_GLOBAL__N__f8381495_4_k_cu_ff56e0b1_173406ignoreE
	.align		8
        /*0040*/ 	.dword	_ZN40_INTERNAL_f8381495_4_k_cu_ff56e0b1_173404cuda3std3__419piecewise_constructE
	.align		8
        /*0048*/ 	.dword	_ZN40_INTERNAL_f8381495_4_k_cu_ff56e0b1_173404cuda3std3__48in_placeE
	.align		8
        /*0050*/ 	.dword	_ZN40_INTERNAL_f8381495_4_k_cu_ff56e0b1_173404cuda3std6ranges3__45__cpo4swapE
	.align		8
        /*0058*/ 	.dword	_ZN40_INTERNAL_f8381495_4_k_cu_ff56e0b1_173404cuda3std6ranges3__45__cpo9iter_moveE
	.align		8
        /*0060*/ 	.dword	_ZN40_INTERNAL_f8381495_4_k_cu_ff56e0b1_173404cute7productE
	.align		8
        /*0068*/ 	.dword	_ZN40_INTERNAL_f8381495_4_k_cu_ff56e0b1_173404cute1_E
	.align		8
        /*0070*/ 	.dword	$str$25
	.align		8
        /*0078*/ 	.dword	$str$26
	.align		8
        /*0080*/ 	.dword	$str$27
	.align		8
        /*0088*/ 	.dword	$str$28


//--------------------- .text._ZN7cutlass13device_kernelINS_4gemm6kernel13GemmUniversalIN4cute5tupleIJiiiiEEENS1_10collective13CollectiveMmaINS1_35MainloopSm100TmaUmmaWarpSpecializedILi2ELi2ELi4ENS5_IJNS4_1CILi1EEESB_SB_EEEEENS5_IJNSA_ILi64EEENSA_ILi256EEENSA_ILi128EEEEEENS_10bfloat16_tENS5_IJlSB_lEEESI_SJ_NS4_8TiledMMAINS4_8MMA_AtomIJNS4_20SM100_MMA_F16BF16_SSISI_SI_fLi64ELi256ELNS4_4UMMA5MajorE0ELSO_0ELNSN_7ScaleInE0ELSP_0EEEEEENS4_6LayoutISC_NS5_IJNSA_ILi0EEEST_ST_EEEEENS5_IJNS4_10UnderscoreESW_SW_EEEEENS4_13SM90_TMA_LOADENS4_14ComposedLayoutINS4_7SwizzleILi3ELi4ELi3EEENS4_18smem_ptr_flag_bitsILi16EEENSS_INS5_IJNSA_ILi8EEESE_EEENS5_IJSE_SB_EEEEEEEvNS4_8identityESZ_S19_vS1A_EENS_8epilogue10collective18CollectiveEpilogueINS1C_23Sm100TmaWarpSpecializedILi4ELi2ELi32ELb1ELb0EEEJSH_NS5_IJNSS_ISE_SB_EES1H_EEESI_SJ_SI_SJ_NS1C_6fusion15FusionCallbacksIS1G_NS1J_17LinearCombinationISI_fSI_fLNS_15FloatRoundStyleE2EEESH_S1I_JEEENS4_5SM1004TMEM4LOAD26SM100_TMEM_LOAD_16dp256b8xESZ_S19_NS4_17SM75_U32x4_LDSM_NENS4_14SM90_TMA_STOREES19_NS4_17SM90_U32x4_STSM_NENS4_39AutoVectorizingCopyWithAssumedAlignmentILi128EEEEEEvvEEEEvNT_6ParamsE --------------------------
	.section	.text._ZN7cutlass13device_kernelINS_4gemm6kernel13GemmUniversalIN4cute5tupleIJiiiiEEENS1_10collective13CollectiveMmaINS1_35MainloopSm100TmaUmmaWarpSpecializedILi2ELi2ELi4ENS5_IJNS4_1CILi1EEESB_SB_EEEEENS5_IJNSA_ILi64EEENSA_ILi256EEENSA_ILi128EEEEEENS_10bfloat16_tENS5_IJlSB_lEEESI_SJ_NS4_8TiledMMAINS4_8MMA_AtomIJNS4_20SM100_MMA_F16BF16_SSISI_SI_fLi64ELi256ELNS4_4UMMA5MajorE0ELSO_0ELNSN_7ScaleInE0ELSP_0EEEEEENS4_6LayoutISC_NS5_IJNSA_ILi0EEEST_ST_EEEEENS5_IJNS4_10UnderscoreESW_SW_EEEEENS4_13SM90_TMA_LOADENS4_14ComposedLayoutINS4_7SwizzleILi3ELi4ELi3EEENS4_18smem_ptr_flag_bitsILi16EEENSS_INS5_IJNSA_ILi8EEESE_EEENS5_IJSE_SB_EEEEEEEvNS4_8identityESZ_S19_vS1A_EENS_8epilogue10collective18CollectiveEpilogueINS1C_23Sm100TmaWarpSpecializedILi4ELi2ELi32ELb1ELb0EEEJSH_NS5_IJNSS_ISE_SB_EES1H_EEESI_SJ_SI_SJ_NS1C_6fusion15FusionCallbacksIS1G_NS1J_17LinearCombinationISI_fSI_fLNS_15FloatRoundStyleE2EEESH_S1I_JEEENS4_5SM1004TMEM4LOAD26SM100_TMEM_LOAD_16dp256b8xESZ_S19_NS4_17SM75_U32x4_LDSM_NENS4_14SM90_TMA_STOREES19_NS4_17SM90_U32x4_STSM_NENS4_39AutoVectorizingCopyWithAssumedAlignmentILi128EEEEEEvvEEEEvNT_6ParamsE,"ax",@progbits
	.align	128
.text._ZN7cutlass13device_kernelINS_4gemm6kernel13GemmUniversalIN4cute5tupleIJiiiiEEENS1_10collective13CollectiveMmaINS1_35MainloopSm100TmaUmmaWarpSpecializedILi2ELi2ELi4ENS5_IJNS4_1CILi1EEESB_SB_EEEEENS5_IJNSA_ILi64EEENSA_ILi256EEENSA_ILi128EEEEEENS_10bfloat16_tENS5_IJlSB_lEEESI_SJ_NS4_8TiledMMAINS4_8MMA_AtomIJNS4_20SM100_MMA_F16BF16_SSISI_SI_fLi64ELi256ELNS4_4UMMA5MajorE0ELSO_0ELNSN_7ScaleInE0ELSP_0EEEEEENS4_6LayoutISC_NS5_IJNSA_ILi0EEEST_ST_EEEEENS5_IJNS4_10UnderscoreESW_SW_EEEEENS4_13SM90_TMA_LOADENS4_14ComposedLayoutINS4_7SwizzleILi3ELi4ELi3EEENS4_18smem_ptr_flag_bitsILi16EEENSS_INS5_IJNSA_ILi8EEESE_EEENS5_IJSE_SB_EEEEEEEvNS4_8identityESZ_S19_vS1A_EENS_8epilogue10collective18CollectiveEpilogueINS1C_23Sm100TmaWarpSpecializedILi4ELi2ELi32ELb1ELb0EEEJSH_NS5_IJNSS_ISE_SB_EES1H_EEESI_SJ_SI_SJ_NS1C_6fusion15FusionCallbacksIS1G_NS1J_17LinearCombinationISI_fSI_fLNS_15FloatRoundStyleE2EEESH_S1I_JEEENS4_5SM1004TMEM4LOAD26SM100_TMEM_LOAD_16dp256b8xESZ_S19_NS4_17SM75_U32x4_LDSM_NENS4_14SM90_TMA_STOREES19_NS4_17SM90_U32x4_STSM_NENS4_39AutoVectorizingCopyWithAssumedAlignmentILi128EEEEEEvvEEEEvNT_6ParamsE:
        .type           _ZN7cutlass13device_kernelINS_4gemm6kernel13GemmUniversalIN4cute5tupleIJiiiiEEENS1_10collective13CollectiveMmaINS1_35MainloopSm100TmaUmmaWarpSpecializedILi2ELi2ELi4ENS5_IJNS4_1CILi1EEESB_SB_EEEEENS5_IJNSA_ILi64EEENSA_ILi256EEENSA_ILi128EEEEEENS_10bfloat16_tENS5_IJlSB_lEEESI_SJ_NS4_8TiledMMAINS4_8MMA_AtomIJNS4_20SM100_MMA_F16BF16_SSISI_SI_fLi64ELi256ELNS4_4UMMA5MajorE0ELSO_0ELNSN_7ScaleInE0ELSP_0EEEEEENS4_6LayoutISC_NS5_IJNSA_ILi0EEEST_ST_EEEEENS5_IJNS4_10UnderscoreESW_SW_EEEEENS4_13SM90_TMA_LOADENS4_14ComposedLayoutINS4_7SwizzleILi3ELi4ELi3EEENS4_18smem_ptr_flag_bitsILi16EEENSS_INS5_IJNSA_ILi8EEESE_EEENS5_IJSE_SB_EEEEEEEvNS4_8identityESZ_S19_vS1A_EENS_8epilogue10collective18CollectiveEpilogueINS1C_23Sm100TmaWarpSpecializedILi4ELi2ELi32ELb1ELb0EEEJSH_NS5_IJNSS_ISE_SB_EES1H_EEESI_SJ_SI_SJ_NS1C_6fusion15FusionCallbacksIS1G_NS1J_17LinearCombinationISI_fSI_fLNS_15FloatRoundStyleE2EEESH_S1I_JEEENS4_5SM1004TMEM4LOAD26SM100_TMEM_LOAD_16dp256b8xESZ_S19_NS4_17SM75_U32x4_LDSM_NENS4_14SM90_TMA_STOREES19_NS4_17SM90_U32x4_STSM_NENS4_39AutoVectorizingCopyWithAssumedAlignmentILi128EEEEEEvvEEEEvNT_6ParamsE,@function
        .size           _ZN7cutlass13device_kernelINS_4gemm6kernel13GemmUniversalIN4cute5tupleIJiiiiEEENS1_10collective13CollectiveMmaINS1_35MainloopSm100TmaUmmaWarpSpecializedILi2ELi2ELi4ENS5_IJNS4_1CILi1EEESB_SB_EEEEENS5_IJNSA_ILi64EEENSA_ILi256EEENSA_ILi128EEEEEENS_10bfloat16_tENS5_IJlSB_lEEESI_SJ_NS4_8TiledMMAINS4_8MMA_AtomIJNS4_20SM100_MMA_F16BF16_SSISI_SI_fLi64ELi256ELNS4_4UMMA5MajorE0ELSO_0ELNSN_7ScaleInE0ELSP_0EEEEEENS4_6LayoutISC_NS5_IJNSA_ILi0EEEST_ST_EEEEENS5_IJNS4_10UnderscoreESW_SW_EEEEENS4_13SM90_TMA_LOADENS4_14ComposedLayoutINS4_7SwizzleILi3ELi4ELi3EEENS4_18smem_ptr_flag_bitsILi16EEENSS_INS5_IJNSA_ILi8EEESE_EEENS5_IJSE_SB_EEEEEEEvNS4_8identityESZ_S19_vS1A_EENS_8epilogue10collective18CollectiveEpilogueINS1C_23Sm100TmaWarpSpecializedILi4ELi2ELi32ELb1ELb0EEEJSH_NS5_IJNSS_ISE_SB_EES1H_EEESI_SJ_SI_SJ_NS1C_6fusion15FusionCallbacksIS1G_NS1J_17LinearCombinationISI_fSI_fLNS_15FloatRoundStyleE2EEESH_S1I_JEEENS4_5SM1004TMEM4LOAD26SM100_TMEM_LOAD_16dp256b8xESZ_S19_NS4_17SM75_U32x4_LDSM_NENS4_14SM90_TMA_STOREES19_NS4_17SM90_U32x4_STSM_NENS4_39AutoVectorizingCopyWithAssumedAlignmentILi128EEEEEEvvEEEEvNT_6ParamsE,(.L_x_170 - _ZN7cutlass13device_kernelINS_4gemm6kernel13GemmUniversalIN4cute5tupleIJiiiiEEENS1_10collective13CollectiveMmaINS1_35MainloopSm100TmaUmmaWarpSpecializedILi2ELi2ELi4ENS5_IJNS4_1CILi1EEESB_SB_EEEEENS5_IJNSA_ILi64EEENSA_ILi256EEENSA_ILi128EEEEEENS_10bfloat16_tENS5_IJlSB_lEEESI_SJ_NS4_8TiledMMAINS4_8MMA_AtomIJNS4_20SM100_MMA_F16BF16_SSISI_SI_fLi64ELi256ELNS4_4UMMA5MajorE0ELSO_0ELNSN_7ScaleInE0ELSP_0EEEEEENS4_6LayoutISC_NS5_IJNSA_ILi0EEEST_ST_EEEEENS5_IJNS4_10UnderscoreESW_SW_EEEEENS4_13SM90_TMA_LOADENS4_14ComposedLayoutINS4_7SwizzleILi3ELi4ELi3EEENS4_18smem_ptr_flag_bitsILi16EEENSS_INS5_IJNSA_ILi8EEESE_EEENS5_IJSE_SB_EEEEEEEvNS4_8identityESZ_S19_vS1A_EENS_8epilogue10collective18CollectiveEpilogueINS1C_23Sm100TmaWarpSpecializedILi4ELi2ELi32ELb1ELb0EEEJSH_NS5_IJNSS_ISE_SB_EES1H_EEESI_SJ_SI_SJ_NS1C_6fusion15FusionCallbacksIS1G_NS1J_17LinearCombinationISI_fSI_fLNS_15FloatRoundStyleE2EEESH_S1I_JEEENS4_5SM1004TMEM4LOAD26SM100_TMEM_LOAD_16dp256b8xESZ_S19_NS4_17SM75_U32x4_LDSM_NENS4_14SM90_TMA_STOREES19_NS4_17SM90_U32x4_STSM_NENS4_39AutoVectorizingCopyWithAssumedAlignmentILi128EEEEEEvvEEEEvNT_6ParamsE)
        .other          _ZN7cutlass13device_kernelINS_4gemm6kernel13GemmUniversalIN4cute5tupleIJiiiiEEENS1_10collective13CollectiveMmaINS1_35MainloopSm100TmaUmmaWarpSpecializedILi2ELi2ELi4ENS5_IJNS4_1CILi1EEESB_SB_EEEEENS5_IJNSA_ILi64EEENSA_ILi256EEENSA_ILi128EEEEEENS_10bfloat16_tENS5_IJlSB_lEEESI_SJ_NS4_8TiledMMAINS4_8MMA_AtomIJNS4_20SM100_MMA_F16BF16_SSISI_SI_fLi64ELi256ELNS4_4UMMA5MajorE0ELSO_0ELNSN_7ScaleInE0ELSP_0EEEEEENS4_6LayoutISC_NS5_IJNSA_ILi0EEEST_ST_EEEEENS5_IJNS4_10UnderscoreESW_SW_EEEEENS4_13SM90_TMA_LOADENS4_14ComposedLayoutINS4_7SwizzleILi3ELi4ELi3EEENS4_18smem_ptr_flag_bitsILi16EEENSS_INS5_IJNSA_ILi8EEESE_EEENS5_IJSE_SB_EEEEEEEvNS4_8identityESZ_S19_vS1A_EENS_8epilogue10collective18CollectiveEpilogueINS1C_23Sm100TmaWarpSpecializedILi4ELi2ELi32ELb1ELb0EEEJSH_NS5_IJNSS_ISE_SB_EES1H_EEESI_SJ_SI_SJ_NS1C_6fusion15FusionCallbacksIS1G_NS1J_17LinearCombinationISI_fSI_fLNS_15FloatRoundStyleE2EEESH_S1I_JEEENS4_5SM1004TMEM4LOAD26SM100_TMEM_LOAD_16dp256b8xESZ_S19_NS4_17SM75_U32x4_LDSM_NENS4_14SM90_TMA_STOREES19_NS4_17SM90_U32x4_STSM_NENS4_39AutoVectorizingCopyWithAssumedAlignmentILi128EEEEEEvvEEEEvNT_6ParamsE,@"STO_CUDA_ENTRY STV_DEFAULT"
_ZN7cutlass13device_kernelINS_4gemm6kernel13GemmUniversalIN4cute5tupleIJiiiiEEENS1_10collective13CollectiveMmaINS1_35MainloopSm100TmaUmmaWarpSpecializedILi2ELi2ELi4ENS5_IJNS4_1CILi1EEESB_SB_EEEEENS5_IJNSA_ILi64EEENSA_ILi256EEENSA_ILi128EEEEEENS_10bfloat16_tENS5_IJlSB_lEEESI_SJ_NS4_8TiledMMAINS4_8MMA_AtomIJNS4_20SM100_MMA_F16BF16_SSISI_SI_fLi64ELi256ELNS4_4UMMA5MajorE0ELSO_0ELNSN_7ScaleInE0ELSP_0EEEEEENS4_6LayoutISC_NS5_IJNSA_ILi0EEEST_ST_EEEEENS5_IJNS4_10UnderscoreESW_SW_EEEEENS4_13SM90_TMA_LOADENS4_14ComposedLayoutINS4_7SwizzleILi3ELi4ELi3EEENS4_18smem_ptr_flag_bitsILi16EEENSS_INS5_IJNSA_ILi8EEESE_EEENS5_IJSE_SB_EEEEEEEvNS4_8identityESZ_S19_vS1A_EENS_8epilogue10collective18CollectiveEpilogueINS1C_23Sm100TmaWarpSpecializedILi4ELi2ELi32ELb1ELb0EEEJSH_NS5_IJNSS_ISE_SB_EES1H_EEESI_SJ_SI_SJ_NS1C_6fusion15FusionCallbacksIS1G_NS1J_17LinearCombinationISI_fSI_fLNS_15FloatRoundStyleE2EEESH_S1I_JEEENS4_5SM1004TMEM4LOAD26SM100_TMEM_LOAD_16dp256b8xESZ_S19_NS4_17SM75_U32x4_LDSM_NENS4_14SM90_TMA_STOREES19_NS4_17SM90_U32x4_STSM_NENS4_39AutoVectorizingCopyWithAssumedAlignmentILi128EEEEEEvvEEEEvNT_6ParamsE:
[----:B------:R-:W1:Y:S01]  /*0000*/  LDC R1, c[0x0][0x37c] ;  /* 0x0000df00ff017b82 */ /* 0x000e620000000800 */
[----:B------:R-:W2:Y:S01]  /*0010*/  S2R R101, SR_TID.X ;  /* 0x0000000000657919 */ /* 0x000ea20000002100 */
[----:B------:R-:W3:Y:S01]  /*0020*/  LDCU.64 UR4, c[0x0][0x890] ;  /* 0x00011200ff0477ac */ /* 0x000ee20008000a00 */
[----:B------:R-:W-:Y:S02]  /*0030*/  PRMT R88, RZ, 0x7610, R88 ;  /* 0x00007610ff587816 */ /* 0x000fe40000000058 */
[----:B------:R-:W-:Y:S01]  /*0040*/  ELECT P5, URZ, PT ;  /* 0x0000000000ff782f */ /* 0x000fe200038a0000 */
[----:B------:R-:W4:Y:S01]  /*0050*/  LDCU.64 UR46, c[0x0][0x358] ;  /* 0x00006b00ff2e77ac */ /* 0x000f220008000a00 */
[----:B---3--:R-:W-:-:S04]  /*0060*/  UISETP.NE.U32.AND UP0, UPT, UR4, URZ, UPT ;  /* 0x000000ff0400728c */ /* 0x008fc8000bf05070 */
[----:B------:R-:W-:Y:S01]  /*0070*/  UISETP.NE.AND.EX UP0, UPT, UR5, URZ, UPT, UP0 ;  /* 0x000000ff0500728c */ /* 0x000fe2000bf05300 */
[----:B--2---:R-:W-:-:S05]  /*0080*/  SHF.R.U32.HI R93, RZ, 0x5, R101 ;  /* 0x00000005ff5d7819 */ /* 0x004fca0000011665 */
[----:B------:R-:W2:Y:S02]  /*0090*/  SHFL.IDX PT, R0, R93, RZ, 0x1f ;  /* 0x00001fff5d007589 */ /* 0x000ea400000e0000 */
[----:B--2---:R-:W-:Y:S01]  /*00a0*/  R2UR UR8, R0 ;  /* 0x00000000000872ca */ /* 0x004fe200000e0000 */
[----:B-1--4-:R-:W-:-:S14]  /*00b0*/  BRA.U UP0, `(.L_x_0) ;  /* 0x00000001002c7547 */ /* 0x012fdc000b800000 */
[----:B------:R-:W1:Y:S02]  /*00c0*/  LDCU.64 UR6, c[0x0][0x888] ;  /* 0x00011100ff0677ac */ /* 0x000e640008000a00 */
[----:B-1----:R-:W-:-:S04]  /*00d0*/  UISETP.NE.U32.AND UP0, UPT, UR6, URZ, UPT ;  /* 0x000000ff0600728c */ /* 0x002fc8000bf05070 */
[----:B------:R-:W-:-:S09]  /*00e0*/  UISETP.NE.AND.EX UP0, UPT, UR7, URZ, UPT, UP0 ;  /* 0x000000ff0700728c */ /* 0x000fd2000bf05300 */
[----:B------:R-:W-:Y:S05]  /*00f0*/  BRA.U !UP0, `(.L_x_1) ;  /* 0x0000000108107547 */ /* 0x000fea000b800000 */
[----:B------:R-:W1:Y:S02]  /*0100*/  LDC.64 R2, c[0x0][0x888] ;  /* 0x00022200ff027b82 */ /* 0x000e640000000a00 */
[----:B-1----:R1:W5:Y:S01]  /*0110*/  LDG.E R49, desc[UR46][R2.64] ;  /* 0x0000002e02317981 */ /* 0x002362000c1e1900 */
[----:B------:R-:W-:Y:S01]  /*0120*/  HFMA2 R88, -RZ, RZ, 0, 5.9604644775390625e-08 ;  /* 0x00000001ff587431 */ /* 0x000fe200000001ff */
[----:B------:R-:W-:Y:S05]  /*0130*/  BRA `(.L_x_0) ;  /* 0x00000000000c7947 */ /* 0x000fea0003800000 */
.L_x_1:
[----:B------:R-:W1:Y:S01]  /*0140*/  LDCU UR6, c[0x0][0x880] ;  /* 0x00011000ff0677ac */ /* 0x000e620008000800 */
[----:B------:R-:W-:Y:S01]  /*0150*/  HFMA2 R88, -RZ, RZ, 0, 5.9604644775390625e-08 ;  /* 0x00000001ff587431 */ /* 0x000fe200000001ff */
[----:B-1----:R-:W-:-:S07]  /*0160*/  MOV R49, UR6 ;  /* 0x0000000600317c02 */ /* 0x002fce0008000f00 */
.L_x_0:
[----:B------:R-:W2:Y:S02]  /*0170*/  LDCU.64 UR6, c[0x0][0x8b0] ;  /* 0x00011600ff0677ac */ /* 0x000ea40008000a00 */
[----:B--2---:R-:W-:-:S04]  /*0180*/  UISETP.NE.U32.AND UP0, UPT, UR6, URZ, UPT ;  /* 0x000000ff0600728c */ /* 0x004fc8000bf05070 */
[----:B------:R-:W-:-:S09]  /*0190*/  UISETP.NE.AND.EX UP0, UPT, UR7, URZ, UPT, UP0 ;  /* 0x000000ff0700728c */ /* 0x000fd2000bf05300 */
[----:B------:R-:W-:Y:S05]  /*01a0*/  BRA.U UP0, `(.L_x_2) ;  /* 0x0000000100247547 */ /* 0x000fea000b800000 */
[----:B------:R-:W2:Y:S02]  /*01b0*/  LDCU.64 UR6, c[0x0][0x8a8] ;  /* 0x00011500ff0677ac */ /* 0x000ea40008000a00 */
[----:B--2---:R-:W-:-:S04]  /*01c0*/  UISETP.NE.U32.AND UP0, UPT, UR6, URZ, UPT ;  /* 0x000000ff0600728c */ /* 0x004fc8000bf05070 */
[----:B------:R-:W-:-:S09]  /*01d0*/  UISETP.NE.AND.EX UP0, UPT, UR7, URZ, UPT, UP0 ;  /* 0x000000ff0700728c */ /* 0x000fd2000bf05300 */
[----:B------:R-:W-:Y:S05]  /*01e0*/  BRA.U !UP0, `(.L_x_3) ;  /* 0x00000001080c7547 */ /* 0x000fea000b800000 */
[----:B-1----:R-:W1:Y:S02]  /*01f0*/  LDC.64 R2, c[0x0][0x8a8] ;  /* 0x00022a00ff027b82 */ /* 0x002e640000000a00 */
[----:B-1----:R2:W5:Y:S01]  /*0200*/  LDG.E R47, desc[UR46][R2.64] ;  /* 0x0000002e022f7981 */ /* 0x002562000c1e1900 */
[----:B------:R-:W-:Y:S05]  /*0210*/  BRA `(.L_x_2) ;  /* 0x0000000000087947 */ /* 0x000fea0003800000 */
.L_x_3:
[----:B------:R-:W2:Y:S02]  /*0220*/  LDCU UR6, c[0x0][0x8a0] ;  /* 0x00011400ff0677ac */ /* 0x000ea40008000800 */
[----:B--2---:R-:W-:Y:S02]  /*0230*/  MOV R47, UR6 ;  /* 0x00000006002f7c02 */ /* 0x004fe40008000f00 */
.L_x_2:
[----:B------:R-:W-:Y:S01]  /*0240*/  IMAD.U32 R0, RZ, RZ, UR8 ;  /* 0x00000008ff007e24 */ /* 0x000fe2000f8e00ff */
[----:B------:R-:W-:Y:S04]  /*0250*/  BSSY.RECONVERGENT B0, `(.L_x_4) ;  /* 0x000000c000007945 */ /* 0x000fe80003800200 */
[C---:B------:R-:W-:Y:S02]  /*0260*/  ISETP.NE.OR P1, PT, R0.reuse, 0x1, !P5 ;  /* 0x000000010000780c */ /* 0x040fe40006f25670 */
[----:B------:R-:W-:-:S11]  /*0270*/  ISETP.NE.OR P0, PT, R0, 0x3, !P5 ;  /* 0x000000030000780c */ /* 0x000fd60006f05670 */
[----:B------:R-:W-:Y:S05]  /*0280*/  @P1 BRA `(.L_x_5) ;  /* 0x0000000000201947 */ /* 0x000fea0003800000 */
[----:B------:R-:W3:Y:S02]  /*0290*/  LDCU.64 UR6, c[0x0][0x348] ;  /* 0x00006900ff0677ac */ /* 0x000ee40008000a00 */
[----:B---3--:R-:W-:Y:S02]  /*02a0*/  UIADD3 UR10, UP1, UPT, UR6, 0x80, URZ ;  /* 0x00000080060a7890 */ /* 0x008fe4000ff3e0ff */
[----:B------:R-:W-:Y:S02]  /*02b0*/  UIADD3 UR6, UP0, UPT, UR6, 0x180, URZ ;  /* 0x0000018006067890 */ /* 0x000fe4000ff1e0ff */
[----:B------:R-:W-:Y:S02]  /*02c0*/  UIADD3.X UR11, UPT, UPT, URZ, UR7, URZ, UP1, !UPT ;  /* 0x00000007ff0b7290 */ /* 0x000fe40008ffe4ff */
[----:B------:R-:W-:-:S07]  /*02d0*/  UIADD3.X UR7, UPT, UPT, URZ, UR7, URZ, UP0, !UPT ;  /* 0x00000007ff077290 */ /* 0x000fce00087fe4ff */
[----:B------:R3:W-:Y:S02]  /*02e0*/  UTMACCTL.PF [UR10] ;  /* 0x000000000a0079b9 */ /* 0x0007e40008040000 */
[----:B------:R3:W-:Y:S02]  /*02f0*/  UTMACCTL.PF [UR6] ;  /* 0x00000000060079b9 */ /* 0x0007e40008040000 */
[----:B---3--:R-:W-:Y:S01]  /*0300*/  NOP ;  /* 0x0000000000007918 */ /* 0x008fe20000000000 */
.L_x_5:
[----:B------:R-:W-:Y:S05]  /*0310*/  BSYNC.RECONVERGENT B0 ;  /* 0x0000000000007941 */ /* 0x000fea0003800200 */
.L_x_4:
[----:B------:R-:W-:Y:S04]  /*0320*/  BSSY.RECONVERGENT B0, `(.L_x_6) ;  /* 0x000000a000007945 */ /* 0x000fe80003800200 */
        /* <DEDUP_REMOVED lines=9> */
.L_x_7:
[----:B------:R-:W-:Y:S05]  /*03c0*/  BSYNC.RECONVERGENT B0 ;  /* 0x0000000000007941 */ /* 0x000fea0003800200 */
.L_x_6:
[----:B------:R-:W3:Y:S01]  /*03d0*/  LDCU.64 UR6, c[0x0][0x888] ;  /* 0x00011100ff0677ac */ /* 0x000ee20008000a00 */
[----:B------:R-:W-:Y:S02]  /*03e0*/  UISETP.EQ.U32.AND UP1, UPT, UR4, URZ, UPT ;  /* 0x000000ff0400728c */ /* 0x000fe4000bf22070 */
[----:B------:R-:W-:Y:S02]  /*03f0*/  UPLOP3.LUT UP2, UPT, UPT, UPT, UPT, 0x80, 0x8 ;  /* 0x000000000008789c */ /* 0x000fe40003f4f070 */
[----:B---3--:R-:W-:-:S04]  /*0400*/  UISETP.NE.U32.AND UP0, UPT, UR6, URZ, UPT ;  /* 0x000000ff0600728c */ /* 0x008fc8000bf05070 */
[----:B------:R-:W-:-:S04]  /*0410*/  UISETP.NE.AND.EX UP0, UPT, UR7, URZ, UPT, UP0 ;  /* 0x000000ff0700728c */ /* 0x000fc8000bf05300 */
[----:B------:R-:W-:-:S04]  /*0420*/  UISETP.EQ.OR.EX UP3, UPT, UR5, URZ, !UP0, UP1 ;  /* 0x000000ff0500728c */ /* 0x000fc8000c762710 */
[----:B------:R-:W-:-:S05]  /*0430*/  UP2UR UR50, UPR, URZ, 0x8 ;  /* 0x00000008ff327883 */ /* 0x000fca0008000000 */
[----:B------:R-:W-:Y:S07]  /*0440*/  BRA.U !UP3, `(.L_x_8) ;  /* 0x000000010b207547 */ /* 0x000fee000b800000 */
[----:B------:R-:W-:Y:S01]  /*0450*/  UISETP.NE.U32.AND UP2, UPT, UR4, URZ, UPT ;  /* 0x000000ff0400728c */ /* 0x000fe2000bf45070 */
[----:B-----5:R-:W-:Y:S01]  /*0460*/  FSETP.NEU.AND P0, PT, R49, RZ, PT ;  /* 0x000000ff3100720b */ /* 0x020fe20003f0d000 */
[----:B------:R-:W-:Y:S02]  /*0470*/  USEL UR4, URZ, 0xffffffff, UP0 ;  /* 0xffffffffff047887 */ /* 0x000fe40008000000 */
[----:B------:R-:W-:-:S10]  /*0480*/  UISETP.NE.AND.EX UP2, UPT, UR5, URZ, UPT, UP2 ;  /* 0x000000ff0500728c */ /* 0x000fd4000bf45320 */
[----:B------:R-:W-:Y:S01]  /*0490*/  VOTEU.ANY UP1, P0 ;  /* 0x0000000000ff7886 */ /* 0x000fe20000020100 */
[----:B------:R-:W-:-:S04]  /*04a0*/  @!UP2 USEL UR4, URZ, 0xffffffff, UP1 ;  /* 0xffffffffff04a887 */ /* 0x000fc80008800000 */
[----:B------:R-:W-:-:S04]  /*04b0*/  ULOP3.LUT UR4, UR4, 0x1, URZ, 0xc0, !UPT ;  /* 0x0000000104047892 */ /* 0x000fc8000f8ec0ff */
[----:B------:R-:W-:-:S11]  /*04c0*/  UISETP.NE.U32.AND UP2, UPT, UR4, 0x1, UPT ;  /* 0x000000010400788c */ /* 0x000fd6000bf45070 */
.L_x_8:
[----:B-12---:R-:W1:Y:S01]  /*04d0*/  SHFL.IDX PT, R2, R93, RZ, 0x1f ;  /* 0x00001fff5d027589 */ /* 0x006e6200000e0000 */
[----:B------:R-:W-:-:S04]  /*04e0*/  UISETP.NE.AND UP1, UPT, UR8, 0x2, UPT ;  /* 0x000000020800788c */ /* 0x000fc8000bf25270 */
[----:B------:R-:W-:Y:S01]  /*04f0*/  USEL UR6, URZ, 0x1, UP1 ;  /* 0x00000001ff067887 */ /* 0x000fe20008800000 */
[----:B-1----:R-:W-:-:S13]  /*0500*/  ISETP.NE.AND P0, PT, R2, RZ, PT ;  /* 0x000000ff0200720c */ /* 0x002fda0003f05270 */
[----:B------:R-:W-:Y:S05]  /*0510*/  @P0 BRA `(.L_x_9) ;  /* 0x0000000000380947 */ /* 0x000fea0003800000 */
[----:B------:R-:W1:Y:S01]  /*0520*/  S2UR UR5, SR_CgaCtaId ;  /* 0x00000000000579c3 */ /* 0x000e620000008800 */
[----:B------:R-:W-:Y:S01]  /*0530*/  UMOV UR7, 0x400 ;  /* 0x0000040000077882 */ /* 0x000fe20000000000 */
[----:B------:R-:W-:Y:S01]  /*0540*/  UMOV UR4, 0x1 ;  /* 0x0000000100047882 */ /* 0x000fe20000000000 */
[----:B------:R-:W-:Y:S01]  /*0550*/  ELECT P0, URZ, PT ;  /* 0x0000000000ff782f */ /* 0x000fe20003800000 */
[----:B------:R-:W-:-:S04]  /*0560*/  UIADD3 UR10, UPT, UPT, -UR4, 0x100000, URZ ;  /* 0x00100000040a7890 */ /* 0x000fc8000fffe1ff */
[----:B------:R-:W-:Y:S02]  /*0570*/  USHF.L.U32 UR11, UR10, 0xb, URZ ;  /* 0x0000000b0a0b7899 */ /* 0x000fe400080006ff */
[----:B------:R-:W-:Y:S02]  /*0580*/  USHF.L.U32 UR10, UR10, 0x1, URZ ;  /* 0x000000010a0a7899 */ /* 0x000fe400080006ff */
[----:B-1----:R-:W-:Y:S01]  /*0590*/  ULEA UR5, UR5, UR7, 0x18 ;  /* 0x0000000705057291 */ /* 0x002fe2000f8ec0ff */
[----:B------:R-:W1:Y:S11]  /*05a0*/  FENCE.VIEW.ASYNC.S ;  /* 0x00000000000073c6 */ /* 0x000e760000000000 */
[----:B-1----:R1:W2:Y:S01]  /*05b0*/  SYNCS.EXCH.64 URZ, [UR5], UR10 ;  /* 0x0000000a05ff75b2 */ /* 0x0022a20008000100 */
[----:B------:R1:W3:Y:S01]  /*05c0*/  SYNCS.EXCH.64 URZ, [UR5+0x10], UR10 ;  /* 0x0000100a05ff75b2 */ /* 0x0002e20008000100 */
[----:B------:R1:W4:Y:S01]  /*05d0*/  SYNCS.EXCH.64 URZ, [UR5+0x8], UR10 ;  /* 0x0000080a05ff75b2 */ /* 0x0003220008000100 */
[----:B------:R1:W1:Y:S01]  /*05e0*/  SYNCS.EXCH.64 URZ, [UR5+0x18], UR10 ;  /* 0x0000180a05ff75b2 */ /* 0x0002620008000100 */
[----:B------:R-:W-:Y:S01]  /*05f0*/  NOP ;  /* 0x0000000000007918 */ /* 0x000fe20000000000 */
.L_x_9:
[----:B------:R-:W2:Y:S01]  /*0600*/  SHFL.IDX PT, R2, R93, RZ, 0x1f ;  /* 0x00001fff5d027589 */ /* 0x000ea200000e0000 */
[----:B------:R-:W-:Y:S01]  /*0610*/  NOP ;  /* 0x0000000000007918 */ /* 0x000fe20000000000 */
[----:B--2---:R-:W-:-:S13]  /*0620*/  ISETP.NE.AND P0, PT, R2, 0x1, PT ;  /* 0x000000010200780c */ /* 0x004fda0003f05270 */
[----:B------:R-:W-:Y:S05]  /*0630*/  @P0 BRA `(.L_x_10) ;  /* 0x0000000000580947 */ /* 0x000fea0003800000 */
[----:B------:R-:W2:Y:S01]  /*0640*/  S2UR UR7, SR_CgaCtaId ;  /* 0x00000000000779c3 */ /* 0x000ea20000008800 */
[----:B------:R-:W-:Y:S01]  /*0650*/  UMOV UR9, 0x400 ;  /* 0x0000040000097882 */ /* 0x000fe20000000000 */
[----:B-1----:R-:W-:Y:S01]  /*0660*/  UMOV UR5, 0x20 ;  /* 0x0000002000057882 */ /* 0x002fe20000000000 */
[----:B------:R-:W-:Y:S01]  /*0670*/  UMOV UR4, 0x80 ;  /* 0x0000008000047882 */ /* 0x000fe20000000000 */
[----:B------:R-:W-:-:S04]  /*0680*/  UIADD3 UR10, UPT, UPT, -UR5, 0x100000, URZ ;  /* 0x00100000050a7890 */ /* 0x000fc8000fffe1ff */
[----:B------:R-:W-:Y:S02]  /*0690*/  USHF.L.U32 UR11, UR10, 0xb, URZ ;  /* 0x0000000b0a0b7899 */ /* 0x000fe400080006ff */
[----:B------:R-:W-:Y:S02]  /*06a0*/  USHF.L.U32 UR10, UR10, 0x1, URZ ;  /* 0x000000010a0a7899 */ /* 0x000fe400080006ff */
[----:B------:R-:W-:-:S04]  /*06b0*/  UIADD3 UR4, UPT, UPT, -UR4, 0x100000, URZ ;  /* 0x0010000004047890 */ /* 0x000fc8000fffe1ff */
[----:B------:R-:W-:Y:S02]  /*06c0*/  USHF.L.U32 UR5, UR4, 0xb, URZ ;  /* 0x0000000b04057899 */ /* 0x000fe400080006ff */
[----:B------:R-:W-:Y:S01]  /*06d0*/  USHF.L.U32 UR4, UR4, 0x1, URZ ;  /* 0x0000000104047899 */ /* 0x000fe200080006ff */
[----:B------:R-:W-:Y:S01]  /*06e0*/  ELECT P0, URZ, PT ;  /* 0x0000000000ff782f */ /* 0x000fe20003800000 */
[----:B--2---:R-:W-:Y:S01]  /*06f0*/  ULEA UR7, UR7, UR9, 0x18 ;  /* 0x0000000907077291 */ /* 0x004fe2000f8ec0ff */
[----:B------:R-:W1:Y:S11]  /*0700*/  FENCE.VIEW.ASYNC.S ;  /* 0x00000000000073c6 */ /* 0x000e760000000000 */
[----:B-1----:R2:W1:Y:S01]  /*0710*/  SYNCS.EXCH.64 URZ, [UR7+0x20], UR10 ;  /* 0x0000200a07ff75b2 */ /* 0x0024620008000100 */
[----:B------:R2:W1:Y:S01]  /*0720*/  SYNCS.EXCH.64 URZ, [UR7+0x40], UR4 ;  /* 0x0000400407ff75b2 */ /* 0x0004620008000100 */
[----:B------:R2:W1:Y:S01]  /*0730*/  SYNCS.EXCH.64 URZ, [UR7+0x28], UR10 ;  /* 0x0000280a07ff75b2 */ /* 0x0004620008000100 */
[----:B------:R2:W1:Y:S01]  /*0740*/  SYNCS.EXCH.64 URZ, [UR7+0x48], UR4 ;  /* 0x0000480407ff75b2 */ /* 0x0004620008000100 */
[----:B------:R2:W1:Y:S01]  /*0750*/  SYNCS.EXCH.64 URZ, [UR7+0x30], UR10 ;  /* 0x0000300a07ff75b2 */ /* 0x0004620008000100 */
[----:B------:R2:W1:Y:S01]  /*0760*/  SYNCS.EXCH.64 URZ, [UR7+0x50], UR4 ;  /* 0x0000500407ff75b2 */ /* 0x0004620008000100 */
[----:B------:R2:W1:Y:S01]  /*0770*/  SYNCS.EXCH.64 URZ, [UR7+0x38], UR10 ;  /* 0x0000380a07ff75b2 */ /* 0x0004620008000100 */
[----:B------:R2:W1:Y:S02]  /*0780*/  SYNCS.EXCH.64 URZ, [UR7+0x58], UR4 ;  /* 0x0000580407ff75b2 */ /* 0x0004640008000100 */
[----:B--2---:R-:W-:Y:S01]  /*0790*/  NOP ;  /* 0x0000000000007918 */ /* 0x004fe20000000000 */
.L_x_10:
[----:B------:R-:W2:Y:S01]  /*07a0*/  SHFL.IDX PT, R2, R93, RZ, 0x1f ;  /* 0x00001fff5d027589 */ /* 0x000ea200000e0000 */
[----:B------:R-:W-:Y:S01]  /*07b0*/  NOP ;  /* 0x0000000000007918 */ /* 0x000fe20000000000 */
[----:B--2---:R-:W-:-:S13]  /*07c0*/  ISETP.NE.AND P0, PT, R2, 0x3, PT ;  /* 0x000000030200780c */ /* 0x004fda0003f05270 */
[----:B------:R-:W-:Y:S05]  /*07d0*/  @P0 BRA `(.L_x_11) ;  /* 0x0000000000300947 */ /* 0x000fea0003800000 */
[----:B-1----:R-:W1:Y:S01]  /*07e0*/  S2UR UR5, SR_CgaCtaId ;  /* 0x00000000000579c3 */ /* 0x002e620000008800 */
        /* <DEDUP_REMOVED lines=8> */
[----:B-1----:R2:W1:Y:S01]  /*0870*/  SYNCS.EXCH.64 URZ, [UR5+0x60], UR10 ;  /* 0x0000600a05ff75b2 */ /* 0x0024620008000100 */
[----:B------:R2:W1:Y:S02]  /*0880*/  SYNCS.EXCH.64 URZ, [UR5+0x68], UR10 ;  /* 0x0000680a05ff75b2 */ /* 0x0004640008000100 */
[----:B--2---:R-:W-:Y:S01]  /*0890*/  NOP ;  /* 0x0000000000007918 */ /* 0x004fe20000000000 */
.L_x_11:
[----:B------:R-:W2:Y:S01]  /*08a0*/  SHFL.IDX PT, R2, R93, RZ, 0x1f ;  /* 0x00001fff5d027589 */ /* 0x000ea200000e0000 */
[----:B------:R-:W-:Y:S01]  /*08b0*/  NOP ;  /* 0x0000000000007918 */ /* 0x000fe20000000000 */
[----:B--2---:R-:W-:-:S13]  /*08c0*/  ISETP.NE.AND P0, PT, R2, 0x4, PT ;  /* 0x000000040200780c */ /* 0x004fda0003f05270 */
[----:B------:R-:W-:Y:S05]  /*08d0*/  @P0 BRA `(.L_x_12) ;  /* 0x00000000004c0947 */ /* 0x000fea0003800000 */
[----:B-1----:R-:W1:Y:S01]  /*08e0*/  S2UR UR5, SR_CgaCtaId ;  /* 0x00000000000579c3 */ /* 0x002e620000008800 */
[----:B------:R-:W-:Y:S01]  /*08f0*/  UMOV UR9, 0x100 ;  /* 0x0000010000097882 */ /* 0x000fe20000000000 */
[----:B------:R-:W-:Y:S01]  /*0900*/  UMOV UR7, 0x400 ;  /* 0x0000040000077882 */ /* 0x000fe20000000000 */
[----:B------:R-:W-:Y:S01]  /*0910*/  USEL UR9, UR9, 0xe0, UP2 ;  /* 0x000000e009097887 */ /* 0x000fe20009000000 */
[----:B------:R-:W-:Y:S01]  /*0920*/  UMOV UR4, 0x1 ;  /* 0x0000000100047882 */ /* 0x000fe20000000000 */
[----:B------:R-:W-:Y:S01]  /*0930*/  ELECT P0, URZ, PT ;  /* 0x0000000000ff782f */ /* 0x000fe20003800000 */
[----:B------:R-:W-:-:S04]  /*0940*/  UIADD3 UR10, UPT, UPT, -UR4, 0x100000, URZ ;  /* 0x00100000040a7890 */ /* 0x000fc8000fffe1ff */
[----:B------:R-:W-:Y:S02]  /*0950*/  USHF.L.U32 UR11, UR10, 0xb, URZ ;  /* 0x0000000b0a0b7899 */ /* 0x000fe400080006ff */
[----:B------:R-:W-:Y:S02]  /*0960*/  USHF.L.U32 UR10, UR10, 0x1, URZ ;  /* 0x000000010a0a7899 */ /* 0x000fe400080006ff */
[----:B------:R-:W-:-:S04]  /*0970*/  UIADD3 UR12, UPT, UPT, -UR9, 0x100000, URZ ;  /* 0x00100000090c7890 */ /* 0x000fc8000fffe1ff */
[----:B------:R-:W-:Y:S02]  /*0980*/  USHF.L.U32 UR13, UR12, 0xb, URZ ;  /* 0x0000000b0c0d7899 */ /* 0x000fe400080006ff */
[----:B------:R-:W-:Y:S02]  /*0990*/  USHF.L.U32 UR12, UR12, 0x1, URZ ;  /* 0x000000010c0c7899 */ /* 0x000fe400080006ff */
[----:B-1----:R-:W-:Y:S01]  /*09a0*/  ULEA UR5, UR5, UR7, 0x18 ;  /* 0x0000000705057291 */ /* 0x002fe2000f8ec0ff */
[----:B------:R-:W1:Y:S11]  /*09b0*/  FENCE.VIEW.ASYNC.S ;  /* 0x00000000000073c6 */ /* 0x000e760000000000 */
[----:B-1----:R2:W1:Y:S01]  /*09c0*/  SYNCS.EXCH.64 URZ, [UR5+0x70], UR10 ;  /* 0x0000700a05ff75b2 */ /* 0x0024620008000100 */
[----:B------:R2:W1:Y:S01]  /*09d0*/  SYNCS.EXCH.64 URZ, [UR5+0x80], UR12 ;  /* 0x0000800c05ff75b2 */ /* 0x0004620008000100 */
[----:B------:R2:W1:Y:S01]  /*09e0*/  SYNCS.EXCH.64 URZ, [UR5+0x78], UR10 ;  /* 0x0000780a05ff75b2 */ /* 0x0004620008000100 */
[----:B------:R2:W1:Y:S02]  /*09f0*/  SYNCS.EXCH.64 URZ, [UR5+0x88], UR12 ;  /* 0x0000880c05ff75b2 */ /* 0x0004640008000100 */
[----:B--2---:R-:W-:Y:S01]  /*0a00*/  NOP ;  /* 0x0000000000007918 */ /* 0x004fe20000000000 */
.L_x_12:
        /* <DEDUP_REMOVED lines=26> */
.L_x_13:
        /* <DEDUP_REMOVED lines=18> */
.L_x_14:
[----:B-1----:R-:W1:Y:S01]  /*0cd0*/  S2UR UR5, SR_CTAID.X ;  /* 0x00000000000579c3 */ /* 0x002e620000002500 */
[----:B------:R-:W-:-:S05]  /*0ce0*/  CS2R.32 R87, SR_CgaSize ;  /* 0x0000000000577805 */ /* 0x000fca0000008a00 */
[----:B------:R-:W-:-:S05]  /*0cf0*/  IMAD R87, R87, -0xa0, RZ ;  /* 0xffffff6057577824 */ /* 0x000fca00078e02ff */
[----:B------:R-:W-:-:S14]  /*0d00*/  R2UR UR9, R87 ;  /* 0x00000000570972ca */ /* 0x000fdc00000e0000 */
[----:B------:R-:W2:Y:S01]  /*0d10*/  LDCU UR9, c[0x0][UR9+0x2b0] ;  /* 0x00005600090977ac */ /* 0x000ea20008000800 */
[----:B------:R-:W-:Y:S01]  /*0d20*/  NOP ;  /* 0x0000000000007918 */ /* 0x000fe20000000000 */
[----:B------:R-:W-:-:S05]  /*0d30*/  CS2R.32 R87, SR_CgaSize ;  /* 0x0000000000577805 */ /* 0x000fca0000008a00 */
[----:B------:R-:W-:-:S05]  /*0d40*/  IMAD R87, R87, -0xa0, RZ ;  /* 0xffffff6057577824 */ /* 0x000fca00078e02ff */
[----:B------:R-:W-:-:S14]  /*0d50*/  R2UR UR7, R87 ;  /* 0x00000000570772ca */ /* 0x000fdc00000e0000 */
[----:B------:R-:W3:Y:S01]  /*0d60*/  LDCU UR7, c[0x0][UR7+0x2b4] ;  /* 0x00005680070777ac */ /* 0x000ee20008000800 */
[----:B------:R-:W4:Y:S08]  /*0d70*/  S2UR UR4, SR_CTAID.Y ;  /* 0x00000000000479c3 */ /* 0x000f300000002600 */
[----:B------:R-:W3:Y:S01]  /*0d80*/  LDC R10, c[0x0][0xb24] ;  /* 0x0002c900ff0a7b82 */ /* 0x000ee20000000800 */
[----:B-1----:R-:W-:-:S02]  /*0d90*/  I2FP.F32.U32 R87, UR5 ;  /* 0x0000000500577c45 */ /* 0x002fc40008201000 */
[----:B------:R-:W-:-:S05]  /*0da0*/  CS2R.32 R3, SR_CgaSize ;  /* 0x0000000000037805 */ /* 0x000fca0000008a00 */
[----:B------:R-:W-:-:S06]  /*0db0*/  IMAD R3, R3, -0xa0, RZ ;  /* 0xffffff6003037824 */ /* 0x000fcc00078e02ff */
[----:B------:R-:W1:Y:S01]  /*0dc0*/  LDC R3, c[0x0][R3+0x2a0] ;  /* 0x0000a80003037b82 */ /* 0x000e620000000800 */
[----:B------:R-:W-:Y:S01]  /*0dd0*/  MOV R15, UR5 ;  /* 0x00000005000f7c02 */ /* 0x000fe20008000f00 */
[----:B--2---:R-:W-:Y:S01]  /*0de0*/  FMUL R87, R87, UR9 ;  /* 0x0000000957577c20 */ /* 0x004fe20008400000 */
[----:B----4-:R-:W-:Y:S02]  /*0df0*/  I2FP.F32.U32 R86, UR4 ;  /* 0x0000000400567c45 */ /* 0x010fe40008201000 */
[----:B------:R-:W-:-:S05]  /*0e00*/  CS2R.32 R2, SR_CgaSize ;  /* 0x0000000000027805 */ /* 0x000fca0000008a00 */
[----:B------:R-:W-:-:S06]  /*0e10*/  IMAD R2, R2, -0xa0, RZ ;  /* 0xffffff6002027824 */ /* 0x000fcc00078e02ff */
[----:B------:R-:W2:Y:S01]  /*0e20*/  LDC R2, c[0x0][R2+0x2a4] ;  /* 0x0000a90002027b82 */ /* 0x000ea20000000800 */
[----:B------:R-:W-:Y:S01]  /*0e30*/  MOV R14, UR4 ;  /* 0x00000004000e7c02 */ /* 0x000fe20008000f00 */
[----:B------:R-:W4:Y:S01]  /*0e40*/  F2I.U32.TRUNC.NTZ R87, R87 ;  /* 0x0000005700577305 */ /* 0x000f22000020f000 */
[----:B---3--:R-:W-:-:S05]  /*0e50*/  FMUL R86, R86, UR7 ;  /* 0x0000000756567c20 */ /* 0x008fca0008400000 */
[----:B------:R-:W-:Y:S01]  /*0e60*/  BAR.SYNC.DEFER_BLOCKING 0x0 ;  /* 0x0000000000007b1d */ /* 0x000fe20000010000 */
[----:B------:R-:W-:-:S05]  /*0e70*/  ISETP.GE.AND P0, PT, R10, 0x1, PT ;  /* 0x000000010a00780c */ /* 0x000fca0003f06270 */
[----:B------:R-:W3:Y:S02]  /*0e80*/  F2I.U32.TRUNC.NTZ R86, R86 ;  /* 0x0000005600567305 */ /* 0x000ee4000020f000 */
[----:B------:R-:W2:Y:S01]  /*0e90*/  S2UR UR36, SR_CTAID.Z ;  /* 0x00000000002479c3 */ /* 0x000ea20000002700 */
[----:B----4-:R-:W-:-:S05]  /*0ea0*/  IADD3 R87, PT, PT, -R87, RZ, RZ ;  /* 0x000000ff57577210 */ /* 0x010fca0007ffe1ff */
[----:B-1----:R-:W-:Y:S01]  /*0eb0*/  IMAD R87, R3, R87, UR5 ;  /* 0x0000000503577e24 */ /* 0x002fe2000f8e0257 */
[----:B---3--:R-:W-:-:S05]  /*0ec0*/  IADD3 R86, PT, PT, -R86, RZ, RZ ;  /* 0x000000ff56567210 */ /* 0x008fca0007ffe1ff */
[----:B--2---:R-:W-:Y:S01]  /*0ed0*/  IMAD R86, R2, R86, UR4 ;  /* 0x0000000402567e24 */ /* 0x004fe2000f8e0256 */
[----:B------:R-:W-:Y:S06]  /*0ee0*/  @!P0 BRA `(.L_x_15) ;  /* 0x0000000000b88947 */ /* 0x000fec0003800000 */
[----:B------:R-:W1:Y:S01]  /*0ef0*/  LDC.64 R4, c[0x0][0xb18] ;  /* 0x0002c600ff047b82 */ /* 0x000e620000000a00 */
[----:B------:R-:W-:-:S07]  /*0f00*/  ISETP.NE.AND P0, PT, R10, 0x1, PT ;  /* 0x000000010a00780c */ /* 0x000fce0003f05270 */
[----:B------:R-:W2:Y:S08]  /*0f10*/  LDC R9, c[0x0][0xb0c] ;  /* 0x0002c300ff097b82 */ /* 0x000eb00000000800 */
[----:B------:R-:W3:Y:S08]  /*0f20*/  LDC R12, c[0x0][0x370] ;  /* 0x0000dc00ff0c7b82 */ /* 0x000ef00000000800 */
[----:B------:R-:W4:Y:S01]  /*0f30*/  LDC R11, c[0x0][0x374] ;  /* 0x0000dd00ff0b7b82 */ /* 0x000f220000000800 */
[----:B-1----:R-:W-:-:S07]  /*0f40*/  ISETP.NE.AND P1, PT, R4, 0x1, PT ;  /* 0x000000010400780c */ /* 0x002fce0003f25270 */
[----:B------:R-:W3:Y:S01]  /*0f50*/  LDC.64 R6, c[0x0][0xb10] ;  /* 0x0002c400ff067b82 */ /* 0x000ee20000000a00 */
[----:B--2---:R-:W-:-:S07]  /*0f60*/  ISETP.NE.AND P2, PT, R9, 0x1, PT ;  /* 0x000000010900780c */ /* 0x004fce0003f45270 */
[----:B------:R-:W1:Y:S08]  /*0f70*/  LDC R8, c[0x0][0xb20] ;  /* 0x0002c800ff087b82 */ /* 0x000e700000000800 */
[----:B------:R-:W2:Y:S01]  /*0f80*/  LDC.64 R2, c[0x0][0xb28] ;  /* 0x0002ca00ff027b82 */ /* 0x000ea20000000a00 */
[----:B----4-:R-:W-:-:S04]  /*0f90*/  IMAD.HI.U32 R13, R11, R5, RZ ;  /* 0x000000050b0d7227 */ /* 0x010fc800078e00ff */
[----:B------:R-:W-:-:S04]  /*0fa0*/  IMAD.HI.U32 R5, R14, R5, RZ ;  /* 0x000000050e057227 */ /* 0x000fc800078e00ff */
[----:B---3--:R-:W-:-:S05]  /*0fb0*/  IMAD.HI.U32 R16, R12, R6, RZ ;  /* 0x000000060c107227 */ /* 0x008fca00078e00ff */
[-C--:B------:R-:W-:Y:S01]  /*0fc0*/  @P2 SHF.R.U32.HI R12, RZ, R7.reuse, R16 ;  /* 0x00000007ff0c2219 */ /* 0x080fe20000011610 */
[----:B------:R-:W-:Y:S01]  /*0fd0*/  IMAD.HI.U32 R16, R15, R6, RZ ;  /* 0x000000060f107227 */ /* 0x000fe200078e00ff */
[-C--:B-1----:R-:W-:Y:S02]  /*0fe0*/  @P1 SHF.R.U32.HI R11, RZ, R8.reuse, R13 ;  /* 0x00000008ff0b1219 */ /* 0x082fe4000001160d */
[----:B------:R-:W-:Y:S02]  /*0ff0*/  SHF.R.U32.HI R5, RZ, R8, R5 ;  /* 0x00000008ff057219 */ /* 0x000fe40000011605 */
[----:B------:R-:W-:Y:S02]  /*1000*/  SHF.R.U32.HI R16, RZ, R7, R16 ;  /* 0x00000007ff107219 */ /* 0x000fe40000011610 */
[----:B------:R-:W-:Y:S01]  /*1010*/  SEL R5, R14, R5, !P1 ;  /* 0x000000050e057207 */ /* 0x000fe20004800000 */
[----:B--2---:R-:W-:Y:S01]  /*1020*/  IMAD.HI.U32 R13, R11, R2, RZ ;  /* 0x000000020b0d7227 */ /* 0x004fe200078e00ff */
[----:B------:R-:W-:-:S03]  /*1030*/  SEL R16, R15, R16, !P2 ;  /* 0x000000100f107207 */ /* 0x000fc60005000000 */
[----:B------:R-:W-:Y:S01]  /*1040*/  IMAD.HI.U32 R6, R12, R2, RZ ;  /* 0x000000020c067227 */ /* 0x000fe200078e00ff */
[----:B------:R-:W-:-:S04]  /*1050*/  @P0 SHF.R.U32.HI R11, RZ, R3, R13 ;  /* 0x00000003ff0b0219 */ /* 0x000fc8000001160d */
[----:B------:R-:W-:Y:S01]  /*1060*/  @P0 SHF.R.U32.HI R12, RZ, R3, R6 ;  /* 0x00000003ff0c0219 */ /* 0x000fe20000011606 */
[----:B------:R-:W-:-:S04]  /*1070*/  IMAD R11, R11, R10, RZ ;  /* 0x0000000a0b0b7224 */ /* 0x000fc800078e02ff */
[----:B------:R-:W-:Y:S01]  /*1080*/  IMAD R6, R12, R10, RZ ;  /* 0x0000000a0c067224 */ /* 0x000fe200078e02ff */
[----:B------:R-:W-:-:S04]  /*1090*/  ISETP.GE.AND P1, PT, R5, R11, PT ;  /* 0x0000000b0500720c */ /* 0x000fc80003f26270 */
[----:B------:R-:W-:Y:S01]  /*10a0*/  ISETP.GE.OR P1, PT, R16, R6, P1 ;  /* 0x000000061000720c */ /* 0x000fe20000f26670 */
[----:B------:R-:W-:-:S05]  /*10b0*/  IMAD.HI.U32 R6, R5, R2, RZ ;  /* 0x0000000205067227 */ /* 0x000fca00078e00ff */
[----:B------:R-:W-:-:S04]  /*10c0*/  SHF.R.U32.HI R6, RZ, R3, R6 ;  /* 0x00000003ff067219 */ /* 0x000fc80000011606 */
[----:B------:R-:W-:-:S03]  /*10d0*/  SEL R6, R5, R6, !P0 ;  /* 0x0000000605067207 */ /* 0x000fc60004000000 */
[----:B------:R-:W-:Y:S01]  /*10e0*/  @!P1 IMAD.HI.U32 R7, R16, R2, RZ ;  /* 0x0000000210079227 */ /* 0x000fe200078e00ff */
[----:B------:R-:W-:-:S04]  /*10f0*/  IADD3 R2, PT, PT, -R6, RZ, RZ ;  /* 0x000000ff06027210 */ /* 0x000fc80007ffe1ff */
[----:B------:R-:W-:Y:S01]  /*1100*/  @!P1 SHF.R.U32.HI R3, RZ, R3, R7 ;  /* 0x00000003ff039219 */ /* 0x000fe20000011607 */
[----:B------:R-:W-:Y:S01]  /*1110*/  IMAD R2, R10, R2, R5 ;  /* 0x000000020a027224 */ /* 0x000fe200078e0205 */
[----:B------:R-:W-:Y:S02]  /*1120*/  IADD3 R7, PT, PT, -R5, RZ, RZ ;  /* 0x000000ff05077210 */ /* 0x000fe40007ffe1ff */
[----:B------:R-:W-:-:S03]  /*1130*/  @!P1 SEL R3, R16, R3, !P0 ;  /* 0x0000000310039207 */ /* 0x000fc60004000000 */
[----:B------:R-:W-:Y:S02]  /*1140*/  IMAD R7, R4, R7, R14 ;  /* 0x0000000704077224 */ /* 0x000fe400078e020e */
[--C-:B------:R-:W-:Y:S02]  /*1150*/  @!P1 IMAD.IADD R6, R6, 0x1, -R3.reuse ;  /* 0x0000000106069824 */ /* 0x100fe400078e0a03 */
[----:B------:R-:W-:Y:S01]  /*1160*/  @!P1 IMAD R3, R2, R12, R3 ;  /* 0x0000000c02039224 */ /* 0x000fe200078e0203 */
[----:B------:R-:W-:Y:S01]  /*1170*/  IADD3 R2, PT, PT, -R16, RZ, RZ ;  /* 0x000000ff10027210 */ /* 0x000fe20007ffe1ff */
[----:B------:R-:W-:Y:S02]  /*1180*/  @!P1 IMAD R5, R6, R10, R16 ;  /* 0x0000000a06059224 */ /* 0x000fe400078e0210 */
[----:B------:R-:W-:Y:S02]  /*1190*/  @!P1 IMAD.MOV.U32 R16, RZ, RZ, R3 ;  /* 0x000000ffff109224 */ /* 0x000fe400078e0003 */
[----:B------:R-:W-:-:S02]  /*11a0*/  IMAD R2, R9, R2, R15 ;  /* 0x0000000209027224 */ /* 0x000fc400078e020f */
[----:B------:R-:W-:Y:S02]  /*11b0*/  IMAD R14, R5, R4, R7 ;  /* 0x00000004050e7224 */ /* 0x000fe400078e0207 */
[----:B------:R-:W-:Y:S02]  /*11c0*/  IMAD R15, R16, R9, R2 ;  /* 0x00000009100f7224 */ /* 0x000fe400078e0202 */
.L_x_15:
[----:B------:R-:W1:Y:S01]  /*11d0*/  LDCU UR4, c[0x0][0xb30] ;  /* 0x00016600ff0477ac */ /* 0x000e620008000800 */
[----:B------:R-:W2:Y:S08]  /*11e0*/  S2UR UR37, SR_CgaCtaId ;  /* 0x00000000002579c3 */ /* 0x000eb00000008800 */
[----:B------:R-:W3:Y:S01]  /*11f0*/  LDC R40, c[0x0][0xb24] ;  /* 0x0002c900ff287b82 */ /* 0x000ee20000000800 */
[----:B-1----:R-:W-:-:S09]  /*1200*/  UISETP.NE.AND UP1, UPT, UR4, 0x1, UPT ;  /* 0x000000010400788c */ /* 0x002fd2000bf25270 */
[----:B--2---:R-:W-:Y:S05]  /*1210*/  BRA.U UP1, `(.L_x_16) ;  /* 0x0000000101407547 */ /* 0x004fea000b800000 */
[----:B------:R-:W1:Y:S08]  /*1220*/  LDC.64 R4, c[0x0][0xb10] ;  /* 0x0002c400ff047b82 */ /* 0x000e700000000a00 */
[----:B------:R-:W2:Y:S08]  /*1230*/  LDC.64 R2, c[0x0][0xb18] ;  /* 0x0002c600ff027b82 */ /* 0x000eb00000000a00 */
[----:B------:R-:W4:Y:S08]  /*1240*/  LDC R6, c[0x0][0xb20] ;  /* 0x0002c800ff067b82 */ /* 0x000f300000000800 */
[----:B------:R-:W3:Y:S01]  /*1250*/  LDC R7, c[0x0][0xb0c] ;  /* 0x0002c300ff077b82 */ /* 0x000ee20000000800 */
[----:B-1----:R-:W-:-:S05]  /*1260*/  IMAD.HI.U32 R4, R15, R4, RZ ;  /* 0x000000040f047227 */ /* 0x002fca00078e00ff */
[----:B------:R-:W-:Y:S01]  /*1270*/  SHF.R.U32.HI R4, RZ, R5, R4 ;  /* 0x00000005ff047219 */ /* 0x000fe20000011604 */
[----:B--2---:R-:W-:Y:S01]  /*1280*/  IMAD.HI.U32 R3, R14, R3, RZ ;  /* 0x000000030e037227 */ /* 0x004fe200078e00ff */
[----:B------:R-:W-:-:S04]  /*1290*/  ISETP.NE.AND P0, PT, R2, 0x1, PT ;  /* 0x000000010200780c */ /* 0x000fc80003f05270 */
[----:B----4-:R-:W-:-:S04]  /*12a0*/  SHF.R.U32.HI R3, RZ, R6, R3 ;  /* 0x00000006ff037219 */ /* 0x010fc80000011603 */
[----:B------:R-:W-:Y:S02]  /*12b0*/  SEL R3, R14, R3, !P0 ;  /* 0x000000030e037207 */ /* 0x000fe40004000000 */
[----:B---3--:R-:W-:-:S04]  /*12c0*/  ISETP.NE.AND P1, PT, R7, 0x1, PT ;  /* 0x000000010700780c */ /* 0x008fc80003f25270 */
[----:B------:R-:W-:-:S05]  /*12d0*/  SEL R4, R15, R4, !P1 ;  /* 0x000000040f047207 */ /* 0x000fca0004800000 */
[----:B------:R-:W-:Y:S02]  /*12e0*/  IMAD.IADD R5, R3, 0x1, -R4 ;  /* 0x0000000103057824 */ /* 0x000fe400078e0a04 */
[----:B------:R-:W-:Y:S02]  /*12f0*/  IMAD.IADD R3, R4, 0x1, -R3 ;  /* 0x0000000104037824 */ /* 0x000fe400078e0a03 */
[----:B------:R-:W-:Y:S02]  /*1300*/  IMAD R15, R5, R7, R15 ;  /* 0x00000007050f7224 */ /* 0x000fe400078e020f */
[----:B------:R-:W-:-:S07]  /*1310*/  IMAD R14, R3, R2, R14 ;  /* 0x00000002030e7224 */ /* 0x000fce00078e020e */
.L_x_16:
[----:B------:R-:W-:Y:S01]  /*1320*/  BAR.SYNC.DEFER_BLOCKING 0x0 ;  /* 0x0000000000007b1d */ /* 0x000fe20000010000 */
[----:B------:R-:W-:Y:S01]  /*1330*/  UISETP.NE.AND UP1, UPT, UR8, 0x2, UPT ;  /* 0x000000020800788c */ /* 0x000fe2000bf25270 */
[----:B------:R-:W-:Y:S02]  /*1340*/  ISETP.NE.OR P5, PT, R0, 0x2, !P5 ;  /* 0x000000020000780c */ /* 0x000fe40006fa5670 */
[----:B------:R-:W-:-:S06]  /*1350*/  LOP3.LUT R2, R101, 0x1f, RZ, 0xc0, !PT ;  /* 0x0000001f65027812 */ /* 0x000fcc00078ec0ff */
[----:B------:R-:W-:Y:S05]  /*1360*/  BRA.U UP1, `(.L_x_17) ;  /* 0x00000011016c7547 */ /* 0x000fea000b800000 */
[----:B------:R-:W1:Y:S01]  /*1370*/  LDCU UR13, c[0x0][0x38c] ;  /* 0x00007180ff0d77ac */ /* 0x000e620008000800 */
[----:B------:R-:W2:Y:S01]  /*1380*/  LDC R8, c[0x0][0x370] ;  /* 0x0000dc00ff087b82 */ /* 0x000ea20000000800 */
[----:B------:R-:W-:Y:S01]  /*1390*/  PLOP3.LUT P1, PT, PT, PT, UP2, 0x80, 0x8 ;  /* 0x000000000008781c */ /* 0x000fe20003f2f028 */
[----:B------:R-:W-:Y:S01]  /*13a0*/  IMAD.MOV.U32 R17, RZ, RZ, 0x1 ;  /* 0x00000001ff117424 */ /* 0x000fe200078e00ff */
[----:B------:R-:W-:Y:S01]  /*13b0*/  ISETP.EQ.OR P4, PT, R2, RZ, P5 ;  /* 0x000000ff0200720c */ /* 0x000fe20002f82670 */
[----:B------:R-:W-:Y:S01]  /*13c0*/  IMAD.MOV.U32 R16, RZ, RZ, RZ ;  /* 0x000000ffff107224 */ /* 0x000fe200078e00ff */
[----:B------:R-:W-:Y:S02]  /*13d0*/  PLOP3.LUT P1, PT, P1, PT, PT, 0x8, 0x80 ;  /* 0x000000000080781c */ /* 0x000fe40000f2e170 */
[----:B------:R-:W-:Y:S01]  /*13e0*/  CS2R R12, SRZ ;  /* 0x00000000000c7805 */ /* 0x000fe2000001ff00 */
[----:B------:R-:W-:Y:S01]  /*13f0*/  IMAD.MOV.U32 R11, RZ, RZ, 0x1 ;  /* 0x00000001ff0b7424 */ /* 0x000fe200078e00ff */
[----:B------:R-:W4:Y:S01]  /*1400*/  LDC R0, c[0x0][0x374] ;  /* 0x0000dd00ff007b82 */ /* 0x000f220000000800 */
[----:B------:R-:W2:Y:S01]  /*1410*/  LDCU.64 UR22, c[0x0][0x348] ;  /* 0x00006900ff1677ac */ /* 0x000ea20008000a00 */
[----:B------:R-:W-:Y:S01]  /*1420*/  UMOV UR6, URZ ;  /* 0x000000ff00067c82 */ /* 0x000fe20008000000 */
[----:B-1----:R-:W-:-:S04]  /*1430*/  UIADD3 UR5, UPT, UPT, UR13, 0x7f, URZ ;  /* 0x0000007f0d057890 */ /* 0x002fc8000fffe0ff */
[----:B------:R-:W-:-:S04]  /*1440*/  USHF.R.S32.HI UR4, URZ, 0x1f, UR5 ;  /* 0x0000001fff047899 */ /* 0x000fc80008011405 */
[----:B------:R-:W-:-:S04]  /*1450*/  ULEA.HI UR4, UR4, UR5, URZ, 0x7 ;  /* 0x0000000504047291 */ /* 0x000fc8000f8f38ff */
[----:B------:R-:W-:Y:S02]  /*1460*/  USHF.R.S32.HI UR15, URZ, 0x7, UR4 ;  /* 0x00000007ff0f7899 */ /* 0x000fe40008011404 */
[----:B------:R-:W-:Y:S02]  /*1470*/  UIADD3 UR4, UPT, UPT, UR13, -0x1, URZ ;  /* 0xffffffff0d047890 */ /* 0x000fe4000fffe0ff */
[----:B------:R-:W-:Y:S02]  /*1480*/  UISETP.LT.U32.AND UP0, UPT, UR15, 0x2, UPT ;  /* 0x000000020f00788c */ /* 0x000fe4000bf01070 */
[----:B------:R-:W-:Y:S02]  /*1490*/  UISETP.GE.U32.AND UP1, UPT, UR4, -0xff, UPT ;  /* 0xffffff010400788c */ /* 0x000fe4000bf26070 */
[----:B------:R-:W-:Y:S02]  /*14a0*/  USEL UR14, UR15, 0x2, UP0 ;  /* 0x000000020f0e7887 */ /* 0x000fe40008000000 */
[----:B------:R-:W-:-:S02]  /*14b0*/  UIADD3 UR13, UPT, UPT, UR13, 0xfe, URZ ;  /* 0x000000fe0d0d7890 */ /* 0x000fc4000fffe0ff */
[----:B------:R-:W-:Y:S02]  /*14c0*/  UIADD3 UR5, UPT, UPT, UR14, -0x1, URZ ;  /* 0xffffffff0e057890 */ /* 0x000fe4000fffe0ff */
[----:B------:R-:W-:-:S03]  /*14d0*/  UIADD3 UR7, UPT, UPT, UR15, -UR14, URZ ;  /* 0x8000000e0f077290 */ /* 0x000fc6000fffe0ff */
[----:B------:R-:W-:-:S04]  /*14e0*/  @UP1 UIADD3 UR5, UPT, UPT, UR14, URZ, URZ ;  /* 0x000000ff0e051290 */ /* 0x000fc8000fffe0ff */
[----:B--2---:R-:W-:-:S12]  /*14f0*/  UIADD3 UR5, UPT, UPT, UR5, 0x1, URZ ;  /* 0x0000000105057890 */ /* 0x004fd8000fffe0ff */
.L_x_35:
[----:B------:R-:W-:Y:S01]  /*1500*/  UISETP.NE.AND UP0, UPT, UR37, URZ, UPT ;  /* 0x000000ff2500728c */ /* 0x000fe2000bf05270 */
[----:B------:R-:W1:Y:S08]  /*1510*/  S2UR UR37, SR_CgaCtaId ;  /* 0x00000000002579c3 */ /* 0x000e700000008800 */
[----:B------:R-:W-:Y:S05]  /*1520*/  BRA.U UP0, `(.L_x_18) ;  /* 0x0000000100347547 */ /* 0x000fea000b800000 */
[----:B------:R-:W2:Y:S01]  /*1530*/  S2R R2, SR_CgaCtaId ;  /* 0x0000000000027919 */ /* 0x000ea20000008800 */
[----:B------:R-:W-:-:S04]  /*1540*/  MOV R3, 0x400 ;  /* 0x0000040000037802 */ /* 0x000fc80000000f00 */
[----:B--2---:R-:W-:Y:S02]  /*1550*/  LEA R2, R2, R3, 0x18 ;  /* 0x0000000302027211 */ /* 0x004fe400078ec0ff */
[----:B------:R-:W-:-:S03]  /*1560*/  SHF.L.U32 R3, R11, 0x1f, RZ ;  /* 0x0000001f0b037819 */ /* 0x000fc600000006ff */
[----:B------:R-:W-:-:S04]  /*1570*/  IMAD R2, R12, 0x8, R2 ;  /* 0x000000080c027824 */ /* 0x000fc800078e0202 */
[----:B------:R-:W2:Y:S02]  /*1580*/  SYNCS.PHASECHK.TRANS64.TRYWAIT P0, [R2+URZ+0xe0], R3 ;  /* 0x0000e003020075a7 */ /* 0x000ea400080011ff */
[----:B--2---:R-:W-:Y:S05]  /*1590*/  @!P0 BRA `(.L_x_19) ;  /* 0x0000007800a08947 */ /* 0x004fea0003800000 */
.L_x_129:
[----:B------:R-:W-:Y:S01]  /*15a0*/  VIADD R12, R12, 0x1 ;  /* 0x000000010c0c7836 */ /* 0x000fe20000000000 */
[----:B------:R2:W-:Y:S04]  /*15b0*/  SYNCS.ARRIVE.TRANS64.A1T0 RZ, [R2+URZ+0xd0], RZ ;  /* 0x0000d0ff02ff79a7 */ /* 0x0005e800081000ff */
[----:B------:R-:W-:-:S04]  /*15c0*/  ISETP.NE.AND P0, PT, R12, 0x2, PT ;  /* 0x000000020c00780c */ /* 0x000fc80003f05270 */
[----:B------:R-:W-:Y:S02]  /*15d0*/  SEL R12, R12, RZ, P0 ;  /* 0x000000ff0c0c7207 */ /* 0x000fe40000000000 */
[----:B--2---:R-:W-:-:S04]  /*15e0*/  SEL R2, RZ, 0x1, P0 ;  /* 0x00000001ff027807 */ /* 0x004fc80000000000 */
[----:B------:R-:W-:-:S07]  /*15f0*/  LOP3.LUT R11, R11, R2, RZ, 0x3c, !PT ;  /* 0x000000020b0b7212 */ /* 0x000fce00078e3cff */
.L_x_18:
[----:B------:R-:W-:Y:S01]  /*1600*/  UMOV UR4, 0x400 ;  /* 0x0000040000047882 */ /* 0x000fe20000000000 */
[----:B------:R-:W-:Y:S01]  /*1610*/  SHF.L.U32 R2, R17, 0x1f, RZ ;  /* 0x0000001f11027819 */ /* 0x000fe200000006ff */
[----:B-1----:R-:W-:Y:S01]  /*1620*/  ULEA UR4, UR37, UR4, 0x18 ;  /* 0x0000000425047291 */ /* 0x002fe2000f8ec0ff */
[----:B------:R-:W-:Y:S01]  /*1630*/  R2UR UR35, R15 ;  /* 0x000000000f2372ca */ /* 0x000fe200000e0000 */
[----:B------:R-:W-:Y:S01]  /*1640*/  UISETP.GE.U32.AND UP0, UPT, UR13, 0xff, UPT ;  /* 0x000000ff0d00788c */ /* 0x000fe2000bf06070 */
[----:B------:R-:W-:Y:S01]  /*1650*/  R2UR UR19, R14 ;  /* 0x000000000e1372ca */ /* 0x000fe200000e0000 */
[----:B------:R-:W-:Y:S01]  /*1660*/  ULEA UR8, UR6, UR4, 0x3 ;  /* 0x0000000406087291 */ /* 0x000fe2000f8e18ff */
[----:B------:R-:W-:-:S08]  /*1670*/  UMOV UR29, URZ ;  /* 0x000000ff001d7c82 */ /* 0x000fd00008000000 */
[----:B------:R1:W2:Y:S01]  /*1680*/  SYNCS.PHASECHK.TRANS64.TRYWAIT P0, [UR8+0x10], R2 ;  /* 0x00001002ff0075a7 */ /* 0x0002a20008001108 */
[----:B------:R-:W-:Y:S02]  /*1690*/  USHF.L.U32 UR35, UR35, 0x6, URZ ;  /* 0x0000000623237899 */ /* 0x000fe400080006ff */
[----:B------:R-:W-:Y:S01]  /*16a0*/  USHF.L.U32 UR19, UR19, 0x8, URZ ;  /* 0x0000000813137899 */ /* 0x000fe200080006ff */
[----:B------:R-:W-:Y:S11]  /*16b0*/  BRA.U !UP0, `(.L_x_20) ;  /* 0x0000000108d87547 */ /* 0x000ff6000b800000 */
[----:B------:R-:W-:Y:S01]  /*16c0*/  UMOV UR21, URZ ;  /* 0x000000ff00157c82 */ /* 0x000fe20008000000 */
[----:B------:R-:W-:-:S05]  /*16d0*/  UMOV UR42, UR6 ;  /* 0x00000006002a7c82 */ /* 0x000fca0008000000 */
.L_x_25:
[----:B-1----:R-:W-:Y:S01]  /*16e0*/  ULEA UR33, UR42, UR4, 0x3 ;  /* 0x000000042a217291 */ /* 0x002fe2000f8e18ff */
[----:B--2---:R-:W-:Y:S01]  /*16f0*/  @!P5 MOV R3, 0x14000 ;  /* 0x000140000003d802 */ /* 0x004fe20000000f00 */
[----:B--2---:R-:W-:Y:S10]  /*1700*/  @P0 BRA `(.L_x_21) ;  /* 0x00000000000c0947 */ /* 0x004ff40003800000 */
[----:B------:R-:W-:-:S04]  /*1710*/  SHF.L.U32 R4, R17, 0x1f, RZ ;  /* 0x0000001f11047819 */ /* 0x000fc800000006ff */
[----:B------:R-:W2:Y:S02]  /*1720*/  SYNCS.PHASECHK.TRANS64.TRYWAIT P0, [UR33+0x10], R4 ;  /* 0x00001004ff0075a7 */ /* 0x000ea40008001121 */
[----:B--2---:R-:W-:Y:S05]  /*1730*/  @!P0 BRA `(.L_x_22) ;  /* 0x00000078004c8947 */ /* 0x004fea0003800000 */
.L_x_21:
[----:B------:R2:W-:Y:S01]  /*1740*/  @!P5 SYNCS.ARRIVE.TRANS64 RZ, [UR33], R3 ;  /* 0x00000003ffffd9a7 */ /* 0x0005e20008000021 */
[----:B------:R-:W-:Y:S04]  /*1750*/  BSSY.RECONVERGENT B0, `(.L_x_23) ;  /* 0x0000003000007945 */ /* 0x000fe80003800200 */
[----:B------:R-:W-:Y:S05]  /*1760*/  @P4 BRA `(.L_x_24) ;  /* 0x0000000000044947 */ /* 0x000fea0003800000 */
[----:B------:R-:W-:Y:S05]  /*1770*/  BPT.TRAP 0x1 ;  /* 0x000000040000795c */ /* 0x000fea0000300000 */
.L_x_24:
[----:B------:R-:W-:Y:S05]  /*1780*/  BSYNC.RECONVERGENT B0 ;  /* 0x0000000000007941 */ /* 0x000fea0003800200 */
.L_x_23:
[----:B------:R-:W-:Y:S02]  /*1790*/  UIADD3 UR6, UPT, UPT, UR42, 0x1, URZ ;  /* 0x000000012a067890 */ /* 0x000fe4000fffe0ff */
[----:B------:R-:W-:Y:S02]  /*17a0*/  ULEA UR24, UR42, UR4, 0xe ;  /* 0x000000042a187291 */ /* 0x000fe4000f8e70ff */
[----:B------:R-:W-:Y:S02]  /*17b0*/  UISETP.NE.AND UP0, UPT, UR6, 0x2, UPT ;  /* 0x000000020600788c */ /* 0x000fe4000bf05270 */
[----:B------:R-:W-:Y:S02]  /*17c0*/  UIADD3 UR40, UP1, UPT, UR22, 0x80, URZ ;  /* 0x0000008016287890 */ /* 0x000fe4000ff3e0ff */
[----:B------:R-:W-:Y:S02]  /*17d0*/  USEL UR9, URZ, 0x1, UP0 ;  /* 0x00000001ff097887 */ /* 0x000fe40008000000 */
[----:B------:R-:W-:-:S02]  /*17e0*/  USEL UR6, UR6, URZ, UP0 ;  /* 0x000000ff06067287 */ /* 0x000fc40008000000 */
[----:B------:R-:W-:Y:S02]  /*17f0*/  USHF.L.U32 UR34, UR21, 0x7, URZ ;  /* 0x0000000715227899 */ /* 0x000fe400080006ff */
[----:B------:R-:W-:Y:S01]  /*1800*/  ULEA UR8, UR6, UR4, 0x3 ;  /* 0x0000000406087291 */ /* 0x000fe2000f8e18ff */
[----:B------:R-:W-:Y:S01]  /*1810*/  LOP3.LUT R17, R17, UR9, RZ, 0x3c, !PT ;  /* 0x0000000911117c12 */ /* 0x000fe2000f8e3cff */
[----:B------:R-:W-:Y:S02]  /*1820*/  UIADD3 UR38, UP0, UPT, UR22, 0x180, URZ ;  /* 0x0000018016267890 */ /* 0x000fe4000ff1e0ff */
[----:B------:R-:W-:Y:S01]  /*1830*/  UIADD3.X UR41, UPT, UPT, URZ, UR23, URZ, UP1, !UPT ;  /* 0x00000017ff297290 */ /* 0x000fe20008ffe4ff */
[----:B-1----:R-:W-:Y:S01]  /*1840*/  SHF.L.U32 R2, R17, 0x1f, RZ ;  /* 0x0000001f11027819 */ /* 0x002fe200000006ff */
[----:B------:R-:W-:Y:S02]  /*1850*/  UIADD3 UR32, UPT, UPT, UR24, 0x8800, URZ ;  /* 0x0000880018207890 */ /* 0x000fe4000fffe0ff */
[----:B------:R-:W-:Y:S01]  /*1860*/  UIADD3 UR26, UPT, UPT, UR34, 0x40, URZ ;  /* 0x00000040221a7890 */ /* 0x000fe2000fffe0ff */
[----:B------:R1:W1:Y:S01]  /*1870*/  SYNCS.PHASECHK.TRANS64.TRYWAIT P0, [UR8+0x10], R2 ;  /* 0x00001002ff0075a7 */ /* 0x0002620008001108 */
[----:B------:R-:W-:-:S02]  /*1880*/  ULEA UR8, UR42, UR4, 0x10 ;  /* 0x000000042a087291 */ /* 0x000fc4000f8e80ff */
[----:B------:R-:W-:Y:S02]  /*1890*/  UIADD3 UR24, UPT, UPT, UR24, 0xa800, URZ ;  /* 0x0000a80018187890 */ /* 0x000fe4000fffe0ff */
[----:B------:R-:W-:Y:S02]  /*18a0*/  UIADD3.X UR39, UPT, UPT, URZ, UR23, URZ, UP0, !UPT ;  /* 0x00000017ff277290 */ /* 0x000fe400087fe4ff */
[----:B------:R-:W-:Y:S02]  /*18b0*/  UIADD3 UR16, UPT, UPT, UR8, 0x10800, URZ ;  /* 0x0001080008107890 */ /* 0x000fe4000fffe0ff */
[----:B------:R-:W-:Y:S01]  /*18c0*/  UIADD3 UR8, UPT, UPT, UR8, 0x18800, URZ ;  /* 0x0001880008087890 */ /* 0x000fe2000fffe0ff */
[----:B------:R-:W-:Y:S01]  /*18d0*/  UMOV UR30, 0x0 ;  /* 0x00000000001e7882 */ /* 0x000fe20000000000 */
[----:B------:R-:W-:Y:S01]  /*18e0*/  UMOV UR31, 0x10000000 ;  /* 0x10000000001f7882 */ /* 0x000fe20000000000 */
[----:B------:R-:W-:Y:S01]  /*18f0*/  UMOV UR25, UR33 ;  /* 0x0000002100197c82 */ /* 0x000fe20008000000 */
[----:B------:R-:W-:Y:S01]  /*1900*/  UMOV UR27, UR35 ;  /* 0x00000023001b7c82 */ /* 0x000fe20008000000 */
[----:B------:R-:W-:Y:S01]  /*1910*/  UMOV UR28, UR36 ;  /* 0x00000024001c7c82 */ /* 0x000fe20008000000 */
[----:B------:R-:W-:Y:S01]  /*1920*/  UMOV UR17, UR33 ;  /* 0x0000002100117c82 */ /* 0x000fe20008000000 */
[----:B------:R-:W-:Y:S01]  /*1930*/  UMOV UR20, UR36 ;  /* 0x0000002400147c82 */ /* 0x000fe20008000000 */
[----:B------:R-:W-:Y:S01]  /*1940*/  UMOV UR18, UR34 ;  /* 0x0000002200127c82 */ /* 0x000fe20008000000 */
[----:B------:R1:W-:Y:S01]  /*1950*/  UTMALDG.3D [UR32], [UR40], desc[UR30] ;  /* 0x00001e20280075b4 */ /* 0x0003e20008011000 */
[----:B------:R-:W-:Y:S01]  /*1960*/  UMOV UR11, UR19 ;  /* 0x00000013000b7c82 */ /* 0x000fe20008000000 */
[----:B------:R-:W-:Y:S01]  /*1970*/  UMOV UR12, UR36 ;  /* 0x00000024000c7c82 */ /* 0x000fe20008000000 */
[----:B------:R-:W-:Y:S01]  /*1980*/  UMOV UR9, UR33 ;  /* 0x0000002100097c82 */ /* 0x000fe20008000000 */
[----:B------:R-:W-:Y:S01]  /*1990*/  UMOV UR10, UR26 ;  /* 0x0000001a000a7c82 */ /* 0x000fe20008000000 */
[----:B------:R-:W-:Y:S01]  /*19a0*/  UIADD3 UR21, UPT, UPT, UR21, 0x1, URZ ;  /* 0x0000000115157890 */ /* 0x000fe2000fffe0ff */
[----:B------:R-:W-:Y:S01]  /*19b0*/  UMOV UR29, UR5 ;  /* 0x00000005001d7c82 */ /* 0x000fe20008000000 */
[----:B------:R1:W-:Y:S02]  /*19c0*/  UTMALDG.3D [UR24], [UR40], desc[UR30] ;  /* 0x00001e18280075b4 */ /* 0x0003e40008011000 */
[----:B------:R-:W-:Y:S01]  /*19d0*/  UISETP.NE.AND UP0, UPT, UR21, UR5, UPT ;  /* 0x000000051500728c */ /* 0x000fe2000bf05270 */
[----:B------:R-:W-:Y:S01]  /*19e0*/  UMOV UR42, UR6 ;  /* 0x00000006002a7c82 */ /* 0x000fe20008000000 */
[----:B------:R1:W-:Y:S01]  /*19f0*/  UTMALDG.3D [UR16], [UR38], desc[UR30] ;  /* 0x00001e10260075b4 */ /* 0x0003e20008011000 */
[----:B------:R1:W-:Y:S06]  /*1a00*/  UTMALDG.3D [UR8], [UR38], desc[UR30] ;  /* 0x00001e08260075b4 */ /* 0x0003ec0008011000 */
[----:B------:R-:W-:Y:S05]  /*1a10*/  BRA.U UP0, `(.L_x_25) ;  /* 0xfffffffd00307547 */ /* 0x000fea000b83ffff */
.L_x_20:
[----:B-1----:R-:W-:Y:S01]  /*1a20*/  ULEA UR8, UR6, UR4, 0x3 ;  /* 0x0000000406087291 */ /* 0x002fe2000f8e18ff */
[----:B------:R-:W-:Y:S01]  /*1a30*/  SHF.L.U32 R2, R17, 0x1f, RZ ;  /* 0x0000001f11027819 */ /* 0x000fe200000006ff */
[----:B------:R-:W-:Y:S01]  /*1a40*/  @!P1 SYNCS.ARRIVE.TRANS64.A1T0 RZ, [UR4+0x68], RZ ;  /* 0x000068ffffff99a7 */ /* 0x000fe20008100004 */
[----:B------:R-:W-:-:S06]  /*1a50*/  UISETP.GT.AND UP0, UPT, UR15, UR14, UPT ;  /* 0x0000000e0f00728c */ /* 0x000fcc000bf04270 */
[----:B--2---:R1:W2:Y:S03]  /*1a60*/  SYNCS.PHASECHK.TRANS64.TRYWAIT P0, [UR8+0x10], R2 ;  /* 0x00001002ff0075a7 */ /* 0x0042a60008001108 */
[----:B------:R-:W-:Y:S05]  /*1a70*/  BRA.U !UP0, `(.L_x_26) ;  /* 0x0000000108d47547 */ /* 0x000fea000b800000 */
[----:B------:R-:W-:Y:S01]  /*1a80*/  UIADD3 UR21, UPT, UPT, UR7, UR29, URZ ;  /* 0x0000001d07157290 */ /* 0x000fe2000fffe0ff */
[----:B------:R-:W-:-:S11]  /*1a90*/  UMOV UR42, UR6 ;  /* 0x00000006002a7c82 */ /* 0x000fd60008000000 */
.L_x_31:
[----:B-1----:R-:W-:Y:S01]  /*1aa0*/  ULEA UR33, UR42, UR4, 0x3 ;  /* 0x000000042a217291 */ /* 0x002fe2000f8e18ff */
[----:B--2---:R-:W-:Y:S01]  /*1ab0*/  @!P5 MOV R3, 0x14000 ;  /* 0x000140000003d802 */ /* 0x004fe20000000f00 */
[----:B--2---:R-:W-:Y:S10]  /*1ac0*/  @P0 BRA `(.L_x_27) ;  /* 0x00000000000c0947 */ /* 0x004ff40003800000 */
[----:B------:R-:W-:-:S04]  /*1ad0*/  SHF.L.U32 R4, R17, 0x1f, RZ ;  /* 0x0000001f11047819 */ /* 0x000fc800000006ff */
[----:B------:R-:W2:Y:S02]  /*1ae0*/  SYNCS.PHASECHK.TRANS64.TRYWAIT P0, [UR33+0x10], R4 ;  /* 0x00001004ff0075a7 */ /* 0x000ea40008001121 */
[----:B--2---:R-:W-:Y:S05]  /*1af0*/  @!P0 BRA `(.L_x_28) ;  /* 0x0000007400748947 */ /* 0x004fea0003800000 */
.L_x_27:
[----:B------:R2:W-:Y:S01]  /*1b00*/  @!P5 SYNCS.ARRIVE.TRANS64 RZ, [UR33], R3 ;  /* 0x00000003ffffd9a7 */ /* 0x0005e20008000021 */
[----:B------:R-:W-:Y:S04]  /*1b10*/  BSSY.RECONVERGENT B0, `(.L_x_29) ;  /* 0x0000003000007945 */ /* 0x000fe80003800200 */
[----:B------:R-:W-:Y:S05]  /*1b20*/  @P4 BRA `(.L_x_30) ;  /* 0x0000000000044947 */ /* 0x000fea0003800000 */
[----:B------:R-:W-:Y:S05]  /*1b30*/  BPT.TRAP 0x1 ;  /* 0x000000040000795c */ /* 0x000fea0000300000 */
.L_x_30:
[----:B------:R-:W-:Y:S05]  /*1b40*/  BSYNC.RECONVERGENT B0 ;  /* 0x0000000000007941 */ /* 0x000fea0003800200 */
.L_x_29:
        /* <DEDUP_REMOVED lines=32> */
[----:B------:R-:W-:Y:S01]  /*1d50*/  UMOV UR10, UR26 ;  /* 0x0000001a000a7c82 */ /* 0x000fe20008000000 */
[----:B------:R-:W-:Y:S01]  /*1d60*/  UIADD3 UR29, UPT, UPT, UR29, 0x1, URZ ;  /* 0x000000011d1d7890 */ /* 0x000fe2000fffe0ff */
[----:B------:R1:W-:Y:S01]  /*1d70*/  UTMALDG.3D [UR24], [UR40], desc[UR30] ;  /* 0x00001e18280075b4 */ /* 0x0003e20008011000 */
[----:B------:R-:W-:-:S02]  /*1d80*/  UMOV UR42, UR6 ;  /* 0x00000006002a7c82 */ /* 0x000fc40008000000 */
[----:B------:R-:W-:Y:S01]  /*1d90*/  UISETP.NE.AND UP0, UPT, UR29, UR21, UPT ;  /* 0x000000151d00728c */ /* 0x000fe2000bf05270 */
[----:B------:R1:W-:Y:S01]  /*1da0*/  UTMALDG.3D [UR16], [UR38], desc[UR30] ;  /* 0x00001e10260075b4 */ /* 0x0003e20008011000 */
[----:B------:R1:W-:Y:S07]  /*1db0*/  UTMALDG.3D [UR8], [UR38], desc[UR30] ;  /* 0x00001e08260075b4 */ /* 0x0003ee0008011000 */
[----:B------:R-:W-:Y:S05]  /*1dc0*/  BRA.U UP0, `(.L_x_31) ;  /* 0xfffffffd00347547 */ /* 0x000fea000b83ffff */
.L_x_26:
[C---:B-1----:R-:W-:Y:S01]  /*1dd0*/  LEA R2, R16.reuse, UR4, 0x3 ;  /* 0x0000000410027c11 */ /* 0x042fe2000f8e18ff */
[----:B------:R-:W-:Y:S01]  /*1de0*/  NOP ;  /* 0x0000000000007918 */ /* 0x000fe20000000000 */
[----:B--2---:R-:W-:Y:S02]  /*1df0*/  SHF.L.U32 R3, R13, 0x1f, RZ ;  /* 0x0000001f0d037819 */ /* 0x004fe400000006ff */
[----:B------:R-:W-:Y:S02]  /*1e00*/  LEA R4, R16, UR4, 0x4 ;  /* 0x0000000410047c11 */ /* 0x000fe4000f8e20ff */
[----:B------:R-:W1:Y:S02]  /*1e10*/  SYNCS.PHASECHK.TRANS64.TRYWAIT P0, [R2+URZ+0x70], R3 ;  /* 0x00007003020075a7 */ /* 0x000e6400080011ff */
[----:B-1----:R-:W-:Y:S05]  /*1e20*/  @!P0 BRA `(.L_x_32) ;  /* 0x0000007000c08947 */ /* 0x002fea0003800000 */
.L_x_132:
[----:B------:R-:W2:Y:S01]  /*1e30*/  LDS.128 R4, [R4+0x100] ;  /* 0x0001000004047984 */ /* 0x000ea20000000c00 */
[----:B---3--:R-:W-:Y:S01]  /*1e40*/  ISETP.GE.AND P0, PT, R40, 0x1, PT ;  /* 0x000000012800780c */ /* 0x008fe20003f06270 */
[----:B-1----:R-:W-:Y:S01]  /*1e50*/  VIADD R2, R2, 0x80 ;  /* 0x0000008002027836 */ /* 0x002fe20000000000 */
[----:B------:R-:W-:Y:S01]  /*1e60*/  @!PT LDS RZ, [RZ] ;  /* 0x00000000fffff984 */ /* 0x000fe20000000800 */
[----:B------:R-:W-:Y:S01]  /*1e70*/  @!PT LDS RZ, [RZ] ;  /* 0x00000000fffff984 */ /* 0x000fe20000000800 */
[----:B------:R-:W-:Y:S01]  /*1e80*/  @!PT LDS RZ, [RZ] ;  /* 0x00000000fffff984 */ /* 0x000fe20000000800 */
[----:B------:R-:W-:Y:S01]  /*1e90*/  @!PT LDS RZ, [RZ] ;  /* 0x00000000fffff984 */ /* 0x000fe20000000800 */
[----:B------:R1:W-:Y:S06]  /*1ea0*/  MEMBAR.ALL.CTA ;  /* 0x0000000000007992 */ /* 0x0003ec0000008000 */
[----:B-1----:R-:W1:Y:S01]  /*1eb0*/  FENCE.VIEW.ASYNC.S ;  /* 0x00000000000073c6 */ /* 0x002e620000000000 */
[----:B------:R-:W-:-:S04]  /*1ec0*/  PRMT R2, RZ, 0x654, R2 ;  /* 0x00000654ff027816 */ /* 0x000fc80000000002 */
[----:B-1----:R1:W-:Y:S01]  /*1ed0*/  SYNCS.ARRIVE.TRANS64.RED.A1T0 RZ, [R2+URZ], RZ ;  /* 0x000000ff02ff79a7 */ /* 0x0023e200081004ff */
[----:B--2---:R-:W-:-:S13]  /*1ee0*/  LOP3.LUT P2, RZ, R6, 0x1, RZ, 0xc0, !PT ;  /* 0x0000000106ff7812 */ /* 0x004fda000784c0ff */
[----:B------:R-:W-:Y:S01]  /*1ef0*/  @P2 SHF.R.U32.HI R3, RZ, 0x10, R5 ;  /* 0x00000010ff032819 */ /* 0x000fe20000011605 */
[----:B------:R-:W-:Y:S01]  /*1f00*/  VOTEU.ANY UP0, P2 ;  /* 0x0000000000ff7886 */ /* 0x000fe20001000100 */
[----:B------:R-:W-:Y:S02]  /*1f10*/  @P2 MOV R10, R4 ;  /* 0x00000004000a2202 */ /* 0x000fe40000000f00 */
[----:B------:R-:W-:Y:S02]  /*1f20*/  @P2 R2UR.BROADCAST UR8, R3 ;  /* 0x00000000030822ca */ /* 0x000fe400008e0000 */
[----:B------:R-:W-:-:S11]  /*1f30*/  @P2 LOP3.LUT R9, R5, 0xffff, RZ, 0xc0, !PT ;  /* 0x0000ffff05092812 */ /* 0x000fd600078ec0ff */
[----:B------:R-:W-:Y:S01]  /*1f40*/  @UP0 UMOV UR36, UR8 ;  /* 0x0000000800240c82 */ /* 0x000fe20008000000 */
[----:B-1----:R-:W-:Y:S05]  /*1f50*/  @!P0 BRA `(.L_x_33) ;  /* 0x0000000000b88947 */ /* 0x002fea0003800000 */
[----:B------:R-:W4:Y:S01]  /*1f60*/  LDC.64 R4, c[0x0][0xb18] ;  /* 0x0002c600ff047b82 */ /* 0x000f220000000a00 */
[----:B------:R-:W-:-:S07]  /*1f70*/  ISETP.NE.AND P3, PT, R40, 0x1, PT ;  /* 0x000000012800780c */ /* 0x000fce0003f65270 */
[----:B------:R-:W1:Y:S08]  /*1f80*/  LDC.64 R6, c[0x0][0xb10] ;  /* 0x0002c400ff067b82 */ /* 0x000e700000000a00 */
[----:B------:R-:W2:Y:S08]  /*1f90*/  LDC R14, c[0x0][0xb20] ;  /* 0x0002c800ff0e7b82 */ /* 0x000eb00000000800 */
[----:B------:R-:W3:Y:S01]  /*1fa0*/  LDC R15, c[0x0][0xb0c] ;  /* 0x0002c300ff0f7b82 */ /* 0x000ee20000000800 */
[----:B----4-:R-:W-:Y:S01]  /*1fb0*/  IMAD.HI.U32 R19, R0, R5, RZ ;  /* 0x0000000500137227 */ /* 0x010fe200078e00ff */
[----:B------:R-:W-:-:S03]  /*1fc0*/  ISETP.NE.AND P0, PT, R4, 0x1, PT ;  /* 0x000000010400780c */ /* 0x000fc60003f05270 */
[----:B------:R-:W-:-:S03]  /*1fd0*/  IMAD.HI.U32 R5, R9, R5, RZ ;  /* 0x0000000509057227 */ /* 0x000fc600078e00ff */
[----:B------:R-:W4:Y:S01]  /*1fe0*/  LDC.64 R2, c[0x0][0xb28] ;  /* 0x0002ca00ff027b82 */ /* 0x000f220000000a00 */
[----:B-1----:R-:W-:-:S04]  /*1ff0*/  IMAD.HI.U32 R20, R8, R6, RZ ;  /* 0x0000000608147227 */ /* 0x002fc800078e00ff */
[----:B------:R-:W-:Y:S01]  /*2000*/  IMAD.HI.U32 R21, R10, R6, RZ ;  /* 0x000000060a157227 */ /* 0x000fe200078e00ff */
[----:B------:R-:W-:Y:S02]  /*2010*/  SHF.R.U32.HI R20, RZ, R7, R20 ;  /* 0x00000007ff147219 */ /* 0x000fe40000011614 */
[-C--:B--2---:R-:W-:Y:S02]  /*2020*/  SHF.R.U32.HI R19, RZ, R14.reuse, R19 ;  /* 0x0000000eff137219 */ /* 0x084fe40000011613 */
[----:B------:R-:W-:Y:S02]  /*2030*/  SHF.R.U32.HI R5, RZ, R14, R5 ;  /* 0x0000000eff057219 */ /* 0x000fe40000011605 */
[----:B------:R-:W-:Y:S02]  /*2040*/  SEL R19, R0, R19, !P0 ;  /* 0x0000001300137207 */ /* 0x000fe40004000000 */
[----:B------:R-:W-:Y:S02]  /*2050*/  SHF.R.U32.HI R21, RZ, R7, R21 ;  /* 0x00000007ff157219 */ /* 0x000fe40000011615 */
[----:B---3--:R-:W-:-:S02]  /*2060*/  ISETP.NE.AND P1, PT, R15, 0x1, PT ;  /* 0x000000010f00780c */ /* 0x008fc40003f25270 */
[----:B------:R-:W-:Y:S02]  /*2070*/  SEL R5, R9, R5, !P0 ;  /* 0x0000000509057207 */ /* 0x000fe40004000000 */
[----:B------:R-:W-:Y:S02]  /*2080*/  SEL R20, R8, R20, !P1 ;  /* 0x0000001408147207 */ /* 0x000fe40004800000 */
[----:B------:R-:W-:Y:S01]  /*2090*/  SEL R21, R10, R21, !P1 ;  /* 0x000000150a157207 */ /* 0x000fe20004800000 */
[----:B----4-:R-:W-:-:S04]  /*20a0*/  IMAD.HI.U32 R18, R19, R2, RZ ;  /* 0x0000000213127227 */ /* 0x010fc800078e00ff */
        /* <DEDUP_REMOVED lines=10> */
[----:B------:R-:W-:-:S04]  /*2150*/  @!P0 IMAD.HI.U32 R7, R21, R2, RZ ;  /* 0x0000000215078227 */ /* 0x000fc800078e00ff */
[----:B------:R-:W-:Y:S01]  /*2160*/  IMAD.MOV R2, RZ, RZ, -R6 ;  /* 0x000000ffff027224 */ /* 0x000fe200078e0a06 */
[----:B------:R-:W-:Y:S02]  /*2170*/  @!P0 SHF.R.U32.HI R3, RZ, R3, R7 ;  /* 0x00000003ff038219 */ /* 0x000fe40000011607 */
[----:B------:R-:W-:Y:S01]  /*2180*/  IADD3 R7, PT, PT, -R5, RZ, RZ ;  /* 0x000000ff05077210 */ /* 0x000fe20007ffe1ff */
[----:B------:R-:W-:Y:S01]  /*2190*/  IMAD R2, R40, R2, R5 ;  /* 0x0000000228027224 */ /* 0x000fe200078e0205 */
        /* <DEDUP_REMOVED lines=10> */
.L_x_33:
[----:B------:R-:W1:Y:S02]  /*2240*/  LDCU UR8, c[0x0][0xb30] ;  /* 0x00016600ff0877ac */ /* 0x000e640008000800 */
[----:B-1----:R-:W-:-:S09]  /*2250*/  UISETP.NE.AND UP0, UPT, UR8, 0x1, UPT ;  /* 0x000000010800788c */ /* 0x002fd2000bf05270 */
[----:B------:R-:W-:Y:S05]  /*2260*/  BRA.U UP0, `(.L_x_34) ;  /* 0x0000000100407547 */ /* 0x000fea000b800000 */
[----:B------:R-:W1:Y:S08]  /*2270*/  LDC.64 R4, c[0x0][0xb10] ;  /* 0x0002c400ff047b82 */ /* 0x000e700000000a00 */
[----:B------:R-:W2:Y:S08]  /*2280*/  LDC.64 R2, c[0x0][0xb18] ;  /* 0x0002c600ff027b82 */ /* 0x000eb00000000a00 */
[----:B------:R-:W3:Y:S08]  /*2290*/  LDC R6, c[0x0][0xb20] ;  /* 0x0002c800ff067b82 */ /* 0x000ef00000000800 */
[----:B------:R-:W4:Y:S01]  /*22a0*/  LDC R7, c[0x0][0xb0c] ;  /* 0x0002c300ff077b82 */ /* 0x000f220000000800 */
[----:B-1----:R-:W-:-:S05]  /*22b0*/  IMAD.HI.U32 R4, R10, R4, RZ ;  /* 0x000000040a047227 */ /* 0x002fca00078e00ff */
[----:B------:R-:W-:Y:S01]  /*22c0*/  SHF.R.U32.HI R4, RZ, R5, R4 ;  /* 0x00000005ff047219 */ /* 0x000fe20000011604 */
[----:B--2---:R-:W-:Y:S01]  /*22d0*/  IMAD.HI.U32 R3, R9, R3, RZ ;  /* 0x0000000309037227 */ /* 0x004fe200078e00ff */
[----:B------:R-:W-:-:S04]  /*22e0*/  ISETP.NE.AND P0, PT, R2, 0x1, PT ;  /* 0x000000010200780c */ /* 0x000fc80003f05270 */
[----:B---3--:R-:W-:-:S04]  /*22f0*/  SHF.R.U32.HI R3, RZ, R6, R3 ;  /* 0x00000006ff037219 */ /* 0x008fc80000011603 */
[----:B------:R-:W-:Y:S02]  /*2300*/  SEL R3, R9, R3, !P0 ;  /* 0x0000000309037207 */ /* 0x000fe40004000000 */
[----:B----4-:R-:W-:-:S04]  /*2310*/  ISETP.NE.AND P1, PT, R7, 0x1, PT ;  /* 0x000000010700780c */ /* 0x010fc80003f25270 */
[----:B------:R-:W-:-:S05]  /*2320*/  SEL R4, R10, R4, !P1 ;  /* 0x000000040a047207 */ /* 0x000fca0004800000 */
[----:B------:R-:W-:Y:S02]  /*2330*/  IMAD.IADD R5, R3, 0x1, -R4 ;  /* 0x0000000103057824 */ /* 0x000fe400078e0a04 */
[----:B------:R-:W-:Y:S02]  /*2340*/  IMAD.IADD R3, R4, 0x1, -R3 ;  /* 0x0000000104037824 */ /* 0x000fe400078e0a03 */
[----:B------:R-:W-:Y:S02]  /*2350*/  IMAD R10, R5, R7, R10 ;  /* 0x00000007050a7224 */ /* 0x000fe400078e020a */
[----:B------:R-:W-:-:S07]  /*2360*/  IMAD R9, R3, R2, R9 ;  /* 0x0000000203097224 */ /* 0x000fce00078e0209 */
.L_x_34:
[----:B------:R-:W-:Y:S01]  /*2370*/  VIADD R16, R16, 0x1 ;  /* 0x0000000110107836 */ /* 0x000fe20000000000 */
[----:B------:R-:W-:Y:S01]  /*2380*/  PLOP3.LUT P1, PT, PT, PT, PT, 0x80, 0x8 ;  /* 0x000000000008781c */ /* 0x000fe20003f2f070 */
[----:B------:R-:W-:Y:S02]  /*2390*/  IMAD.IADD R15, R10, 0x1, R87 ;  /* 0x000000010a0f7824 */ /* 0x000fe400078e0257 */
[----:B------:R-:W-:Y:S01]  /*23a0*/  IMAD.IADD R14, R9, 0x1, R86 ;  /* 0x00000001090e7824 */ /* 0x000fe200078e0256 */
[----:B------:R-:W-:-:S04]  /*23b0*/  ISETP.NE.AND P0, PT, R16, 0x2, PT ;  /* 0x000000021000780c */ /* 0x000fc80003f05270 */
[----:B------:R-:W-:Y:S02]  /*23c0*/  SEL R2, RZ, 0x1, P0 ;  /* 0x00000001ff027807 */ /* 0x000fe40000000000 */
[----:B------:R-:W-:Y:S02]  /*23d0*/  SEL R16, R16, RZ, P0 ;  /* 0x000000ff10107207 */ /* 0x000fe40000000000 */
[----:B------:R-:W-:Y:S01]  /*23e0*/  LOP3.LUT R13, R13, R2, RZ, 0x3c, !PT ;  /* 0x000000020d0d7212 */ /* 0x000fe200078e3cff */
[----:B------:R-:W-:Y:S06]  /*23f0*/  @P2 BRA `(.L_x_35) ;  /* 0xfffffff000402947 */ /* 0x000fec000383ffff */
[----:B------:R-:W-:Y:S01]  /*2400*/  UIADD3 UR5, UPT, UPT, UR4, 0x10, URZ ;  /* 0x0000001004057890 */ /* 0x000fe2000fffe0ff */
[----:B------:R-:W-:-:S03]  /*2410*/  SHF.L.U32 R2, R17, 0x1f, RZ ;  /* 0x0000001f11027819 */ /* 0x000fc600000006ff */
[----:B------:R-:W-:-:S09]  /*2420*/  ULEA UR4, UR6, UR5, 0x3 ;  /* 0x0000000506047291 */ /* 0x000fd2000f8e18ff */
[----:B------:R-:W1:Y:S02]  /*2430*/  SYNCS.PHASECHK.TRANS64.TRYWAIT P0, [UR4], R2 ;  /* 0x00000002ff0075a7 */ /* 0x000e640008001104 */
[----:B-1----:R-:W-:Y:S05]  /*2440*/  @!P0 BRA `(.L_x_36) ;  /* 0x0000006c004c8947 */ /* 0x002fea0003800000 */
.L_x_134:
[----:B------:R-:W-:-:S04]  /*2450*/  UIADD3 UR6, UPT, UPT, UR6, 0x1, URZ ;  /* 0x0000000106067890 */ /* 0x000fc8000fffe0ff */
[----:B------:R-:W-:-:S04]  /*2460*/  UISETP.NE.AND UP0, UPT, UR6, 0x2, UPT ;  /* 0x000000020600788c */ /* 0x000fc8000bf05270 */
[----:B------:R-:W-:Y:S02]  /*2470*/  USEL UR4, URZ, 0x1, UP0 ;  /* 0x00000001ff047887 */ /* 0x000fe40008000000 */
[----:B------:R-:W-:-:S04]  /*2480*/  USEL UR6, UR6, URZ, UP0 ;  /* 0x000000ff06067287 */ /* 0x000fc80008000000 */
[----:B------:R-:W-:Y:S01]  /*2490*/  ULEA UR6, UR6, UR5, 0x3 ;  /* 0x0000000506067291 */ /* 0x000fe2000f8e18ff */
[----:B-1----:R-:W-:-:S04]  /*24a0*/  LOP3.LUT R2, R17, UR4, RZ, 0x3c, !PT ;  /* 0x0000000411027c12 */ /* 0x002fc8000f8e3cff */
[----:B------:R-:W-:Y:S01]  /*24b0*/  SHF.L.U32 R2, R2, 0x1f, RZ ;  /* 0x0000001f02027819 */ /* 0x000fe200000006ff */
[----:B----4-:R-:W-:-:S07]  /*24c0*/  IMAD.U32 R0, RZ, RZ, UR6 ;  /* 0x00000006ff007e24 */ /* 0x010fce000f8e00ff */
.L_x_37:
[----:B-1----:R1:W2:Y:S02]  /*24d0*/  SYNCS.PHASECHK.TRANS64.TRYWAIT P0, [R0+URZ], R2 ;  /* 0x00000002000075a7 */ /* 0x0022a400080011ff */
[----:B--2---:R-:W-:Y:S05]  /*24e0*/  @!P0 NANOSLEEP.SYNCS 0x989680 ;  /* 0x009896800000895d */ /* 0x004fea0003900000 */
[----:B------:R-:W2:Y:S02]  /*24f0*/  @!P0 SYNCS.PHASECHK.TRANS64 P0, [R0+URZ], R2 ;  /* 0x00000002000085a7 */ /* 0x000ea400080010ff */
[----:B--2---:R-:W-:Y:S05]  /*2500*/  @P0 EXIT ;  /* 0x000000000000094d */ /* 0x004fea0003800000 */
[----:B------:R-:W-:Y:S05]  /*2510*/  BRA `(.L_x_37) ;  /* 0xfffffffc00ec7947 */ /* 0x000fea000383ffff */
.L_x_17:
[----:B------:R-:W-:-:S04]  /*2520*/  UISETP.NE.AND UP1, UPT, UR37, URZ, UPT ;  /* 0x000000ff2500728c */ /* 0x000fc8000bf25270 */
[----:B------:R-:W-:-:S09]  /*2530*/  UISETP.NE.OR UP1, UPT, UR8, 0x1, UP1 ;  /* 0x000000010800788c */ /* 0x000fd20008f25670 */
[----:B------:R-:W-:Y:S05]  /*2540*/  BRA.U UP1, `(.L_x_38) ;  /* 0x0000000501487547 */ /* 0x000fea000b800000 */
[----:B------:R-:W-:Y:S01]  /*2550*/  ISETP.NE.AND P2, PT, R2, RZ, PT ;  /* 0x000000ff0200720c */ /* 0x000fe20003f45270 */
[----:B------:R-:W-:Y:S01]  /*2560*/  IMAD.MOV.U32 R12, RZ, RZ, 0x1 ;  /* 0x00000001ff0c7424 */ /* 0x000fe200078e00ff */
[----:B------:R-:W-:Y:S02]  /*2570*/  CS2R R10, SRZ ;  /* 0x00000000000a7805 */ /* 0x000fe4000001ff00 */
[----:B------:R-:W-:Y:S01]  /*2580*/  CS2R R8, SRZ ;  /* 0x0000000000087805 */ /* 0x000fe2000001ff00 */
[----:B------:R-:W-:Y:S01]  /*2590*/  UMOV UR4, 0x400 ;  /* 0x0000040000047882 */ /* 0x000fe20000000000 */
[----:B------:R-:W-:Y:S01]  /*25a0*/  UMOV UR6, URZ ;  /* 0x000000ff00067c82 */ /* 0x000fe20008000000 */
[----:B------:R-:W-:-:S12]  /*25b0*/  ULEA UR37, UR37, UR4, 0x18 ;  /* 0x0000000425257291 */ /* 0x000fd8000f8ec0ff */
.L_x_42:
[----:B------:R-:W-:Y:S02]  /*25c0*/  LEA R0, R8, UR37, 0x3 ;  /* 0x0000002508007c11 */ /* 0x000fe4000f8e18ff */
[----:B------:R-:W-:-:S03]  /*25d0*/  SHF.L.U32 R4, R9, 0x1f, RZ ;  /* 0x0000001f09047819 */ /* 0x000fc600000006ff */
[----:B------:R-:W-:Y:S01]  /*25e0*/  VIADD R5, R0, 0xe0 ;  /* 0x000000e000057836 */ /* 0x000fe20000000000 */
[----:B------:R-:W1:Y:S02]  /*25f0*/  SYNCS.PHASECHK.TRANS64.TRYWAIT P0, [R0+URZ+0xd0], R4 ;  /* 0x0000d004000075a7 */ /* 0x000e6400080011ff */
[----:B-1----:R-:W-:Y:S05]  /*2600*/  @!P0 BRA `(.L_x_39) ;  /* 0x0000006800f48947 */ /* 0x002fea0003800000 */
.L_x_135:
[----:B------:R-:W-:Y:S01]  /*2610*/  ULEA UR5, UR6, UR37, 0x3 ;  /* 0x0000002506057291 */ /* 0x000fe2000f8e18ff */
[----:B-1----:R-:W-:Y:S01]  /*2620*/  PRMT R0, RZ, 0x654, R5 ;  /* 0x00000654ff007816 */ /* 0x002fe20000000005 */
[----:B------:R-:W-:Y:S01]  /*2630*/  @!P2 IMAD.MOV.U32 R4, RZ, RZ, 0x10 ;  /* 0x00000010ff04a424 */ /* 0x000fe200078e00ff */
[----:B------:R-:W-:Y:S01]  /*2640*/  SHF.L.U32 R5, R12, 0x1f, RZ ;  /* 0x0000001f0c057819 */ /* 0x000fe200000006ff */
[----:B------:R-:W-:Y:S01]  /*2650*/  UIADD3 UR4, UPT, UPT, UR5, 0x70, URZ ;  /* 0x0000007005047890 */ /* 0x000fe2000fffe0ff */
[----:B------:R1:W-:Y:S05]  /*2660*/  SYNCS.ARRIVE.TRANS64.RED.A1T0 RZ, [R0+URZ], RZ ;  /* 0x000000ff00ff79a7 */ /* 0x0003ea00081004ff */
[----:B------:R-:W-:Y:S01]  /*2670*/  IMAD.U32 R6, RZ, RZ, UR4 ;  /* 0x00000004ff067e24 */ /* 0x000fe2000f8e00ff */
[----:B------:R-:W2:Y:S04]  /*2680*/  SYNCS.PHASECHK.TRANS64.TRYWAIT P0, [UR5+0x80], R5 ;  /* 0x00008005ff0075a7 */ /* 0x000ea80008001105 */
[----:B------:R-:W-:Y:S01]  /*2690*/  PRMT R6, R2, 0x654, R6 ;  /* 0x0000065402067816 */ /* 0x000fe20000000006 */
[----:B-12---:R-:W-:Y:S06]  /*26a0*/  @!P0 BRA `(.L_x_40) ;  /* 0x0000006800e08947 */ /* 0x006fec0003800000 */
.L_x_137:
[----:B------:R-:W-:Y:S01]  /*26b0*/  ULEA UR4, UR6, UR37, 0x4 ;  /* 0x0000002506047291 */ /* 0x000fe2000f8e20ff */
[----:B------:R-:W-:Y:S01]  /*26c0*/  SEL R3, R6, R3, !P2 ;  /* 0x0000000306037207 */ /* 0x000fe20005000000 */
[----:B------:R-:W-:Y:S01]  /*26d0*/  UIADD3 UR5, UPT, UPT, UR5, 0x70, URZ ;  /* 0x0000007005057890 */ /* 0x000fe2000fffe0ff */
[----:B-1----:R-:W-:Y:S01]  /*26e0*/  LEA R0, R11, UR37, 0x3 ;  /* 0x000000250b007c11 */ /* 0x002fe2000f8e18ff */
[----:B------:R-:W-:Y:S01]  /*26f0*/  UIADD3 UR4, UPT, UPT, UR4, 0x100, URZ ;  /* 0x0000010004047890 */ /* 0x000fe2000fffe0ff */
[----:B------:R1:W-:Y:S01]  /*2700*/  @!P2 SYNCS.ARRIVE.TRANS64.RED RZ, [R3+URZ], R4 ;  /* 0x0000000403ffa9a7 */ /* 0x0003e200080004ff */
[----:B------:R-:W-:Y:S01]  /*2710*/  UIADD3 UR6, UPT, UPT, UR6, 0x1, URZ ;  /* 0x0000000106067890 */ /* 0x000fe2000fffe0ff */
[----:B------:R-:W-:-:S03]  /*2720*/  VIADD R8, R8, 0x1 ;  /* 0x0000000108087836 */ /* 0x000fc60000000000 */
[----:B------:R-:W-:Y:S02]  /*2730*/  UISETP.NE.AND UP0, UPT, UR6, 0x2, UPT ;  /* 0x000000020600788c */ /* 0x000fe4000bf05270 */
[----:B------:R-:W-:Y:S01]  /*2740*/  ISETP.NE.AND P0, PT, R8, 0x2, PT ;  /* 0x000000020800780c */ /* 0x000fe20003f05270 */
[----:B------:R-:W-:Y:S06]  /*2750*/  UGETNEXTWORKID.BROADCAST [UR4], [UR5] ;  /* 0x00000000040073ca */ /* 0x000fec0008000100 */
[----:B------:R-:W-:Y:S02]  /*2760*/  USEL UR4, URZ, 0x1, UP0 ;  /* 0x00000001ff047887 */ /* 0x000fe40008000000 */
[----:B------:R-:W-:-:S04]  /*2770*/  USEL UR6, UR6, URZ, UP0 ;  /* 0x000000ff06067287 */ /* 0x000fc80008000000 */
[----:B------:R-:W-:Y:S02]  /*2780*/  LOP3.LUT R12, R12, UR4, RZ, 0x3c, !PT ;  /* 0x000000040c0c7c12 */ /* 0x000fe4000f8e3cff */
[----:B-1----:R-:W-:-:S04]  /*2790*/  SHF.L.U32 R4, R10, 0x1f, RZ ;  /* 0x0000001f0a047819 */ /* 0x002fc800000006ff */
[----:B------:R-:W1:Y:S02]  /*27a0*/  SYNCS.PHASECHK.TRANS64.TRYWAIT P1, [R0+URZ+0x70], R4 ;  /* 0x00007004000075a7 */ /* 0x000e6400080211ff */
[----:B-1----:R-:W-:Y:S05]  /*27b0*/  @!P1 BRA `(.L_x_41) ;  /* 0x0000006800b49947 */ /* 0x002fea0003800000 */
.L_x_138:
[C---:B-1----:R-:W-:Y:S01]  /*27c0*/  LEA R4, R11.reuse, UR37, 0x4 ;  /* 0x000000250b047c11 */ /* 0x042fe2000f8e20ff */
[----:B------:R-:W-:Y:S01]  /*27d0*/  VIADD R0, R0, 0x80 ;  /* 0x0000008000007836 */ /* 0x000fe20000000000 */
[----:B------:R-:W-:Y:S01]  /*27e0*/  SEL R8, R8, RZ, P0 ;  /* 0x000000ff08087207 */ /* 0x000fe20000000000 */
[----:B------:R-:W-:-:S03]  /*27f0*/  VIADD R11, R11, 0x1 ;  /* 0x000000010b0b7836 */ /* 0x000fc60000000000 */
[----:B------:R-:W1:Y:S01]  /*2800*/  LDS.128 R4, [R4+0x100] ;  /* 0x0001000004047984 */ /* 0x000e620000000c00 */
[----:B------:R-:W-:Y:S02]  /*2810*/  PRMT R0, RZ, 0x654, R0 ;  /* 0x00000654ff007816 */ /* 0x000fe40000000000 */
[C---:B------:R-:W-:Y:S01]  /*2820*/  ISETP.NE.AND P1, PT, R11.reuse, 0x2, PT ;  /* 0x000000020b00780c */ /* 0x040fe20003f25270 */
[----:B------:R-:W-:Y:S01]  /*2830*/  @!PT LDS RZ, [RZ] ;  /* 0x00000000fffff984 */ /* 0x000fe20000000800 */
[----:B------:R-:W-:Y:S01]  /*2840*/  @!PT LDS RZ, [RZ] ;  /* 0x00000000fffff984 */ /* 0x000fe20000000800 */
[----:B------:R-:W-:Y:S01]  /*2850*/  @!PT LDS RZ, [RZ] ;  /* 0x00000000fffff984 */ /* 0x000fe20000000800 */
[----:B------:R-:W-:Y:S01]  /*2860*/  @!PT LDS RZ, [RZ] ;  /* 0x00000000fffff984 */ /* 0x000fe20000000800 */
[----:B------:R2:W-:Y:S06]  /*2870*/  MEMBAR.ALL.CTA ;  /* 0x0000000000007992 */ /* 0x0005ec0000008000 */
[----:B--2---:R-:W2:Y:S01]  /*2880*/  FENCE.VIEW.ASYNC.S ;  /* 0x00000000000073c6 */ /* 0x004ea20000000000 */
[----:B------:R-:W-:Y:S01]  /*2890*/  SEL R11, R11, RZ, P1 ;  /* 0x000000ff0b0b7207 */ /* 0x000fe20000800000 */
[----:B--2---:R2:W-:Y:S01]  /*28a0*/  SYNCS.ARRIVE.TRANS64.RED.A1T0 RZ, [R0+URZ], RZ ;  /* 0x000000ff00ff79a7 */ /* 0x0045e200081004ff */
[----:B-1----:R-:W-:-:S02]  /*28b0*/  LOP3.LUT P3, RZ, R6, 0x1, RZ, 0xc0, !PT ;  /* 0x0000000106ff7812 */ /* 0x002fc4000786c0ff */
[----:B------:R-:W-:-:S04]  /*28c0*/  SEL R4, RZ, 0x1, P1 ;  /* 0x00000001ff047807 */ /* 0x000fc80000800000 */
[----:B------:R-:W-:Y:S02]  /*28d0*/  LOP3.LUT R10, R10, R4, RZ, 0x3c, !PT ;  /* 0x000000040a0a7212 */ /* 0x000fe400078e3cff */
[----:B--2---:R-:W-:-:S04]  /*28e0*/  SEL R0, RZ, 0x1, P0 ;  /* 0x00000001ff007807 */ /* 0x004fc80000000000 */
[----:B------:R-:W-:Y:S01]  /*28f0*/  LOP3.LUT R9, R9, R0, RZ, 0x3c, !PT ;  /* 0x0000000009097212 */ /* 0x000fe200078e3cff */
[----:B------:R-:W-:Y:S06]  /*2900*/  @P3 BRA `(.L_x_42) ;  /* 0xfffffffc002c3947 */ /* 0x000fec000383ffff */
[----:B------:R-:W-:Y:S01]  /*2910*/  ULEA UR5, UR6, UR37, 0x3 ;  /* 0x0000002506057291 */ /* 0x000fe2000f8e18ff */
[----:B------:R-:W-:-:S08]  /*2920*/  SHF.L.U32 R2, R12, 0x1f, RZ ;  /* 0x0000001f0c027819 */ /* 0x000fd000000006ff */
[----:B------:R-:W1:Y:S02]  /*2930*/  SYNCS.PHASECHK.TRANS64 P0, [UR5+0x80], R2 ;  /* 0x00008002ff0075a7 */ /* 0x000e640008001005 */
[----:B-1----:R-:W-:Y:S05]  /*2940*/  @P0 BRA `(.L_x_43) ;  /* 0x0000000000080947 */ /* 0x002fea0003800000 */
[----:B------:R-:W1:Y:S02]  /*2950*/  SYNCS.PHASECHK.TRANS64.TRYWAIT P0, [UR5+0x80], R2 ;  /* 0x00008002ff0075a7 */ /* 0x000e640008001105 */
[----:B-1----:R-:W-:Y:S05]  /*2960*/  @!P0 BRA `(.L_x_44) ;  /* 0x00000068005c8947 */ /* 0x002fea0003800000 */
.L_x_43:
[----:B------:R-:W-:-:S04]  /*2970*/  UIADD3 UR4, UPT, UPT, UR6, 0x1, URZ ;  /* 0x0000000106047890 */ /* 0x000fc8000fffe0ff */
[----:B------:R-:W-:-:S04]  /*2980*/  UISETP.NE.AND UP0, UPT, UR4, 0x2, UPT ;  /* 0x000000020400788c */ /* 0x000fc8000bf05270 */
[----:B------:R-:W-:Y:S02]  /*2990*/  USEL UR7, URZ, 0x1, UP0 ;  /* 0x00000001ff077887 */ /* 0x000fe40008000000 */
[----:B------:R-:W-:-:S04]  /*29a0*/  USEL UR4, UR4, URZ, UP0 ;  /* 0x000000ff04047287 */ /* 0x000fc80008000000 */
[----:B------:R-:W-:Y:S01]  /*29b0*/  ULEA UR4, UR4, UR37, 0x3 ;  /* 0x0000002504047291 */ /* 0x000fe2000f8e18ff */
[----:B-1----:R-:W-:-:S04]  /*29c0*/  LOP3.LUT R2, R12, UR7, RZ, 0x3c, !PT ;  /* 0x000000070c027c12 */ /* 0x002fc8000f8e3cff */
[----:B------:R-:W-:-:S04]  /*29d0*/  SHF.L.U32 R0, R2, 0x1f, RZ ;  /* 0x0000001f02007819 */ /* 0x000fc800000006ff */
[----:B------:R-:W1:Y:S02]  /*29e0*/  SYNCS.PHASECHK.TRANS64 P0, [UR4+0x80], R0 ;  /* 0x00008000ff0075a7 */ /* 0x000e640008001004 */
[----:B-1----:R-:W-:Y:S05]  /*29f0*/  @P0 EXIT ;  /* 0x000000000000094d */ /* 0x002fea0003800000 */
[----:B------:R-:W-:Y:S02]  /*2a00*/  SHF.L.U32 R2, R2, 0x1f, RZ ;  /* 0x0000001f02027819 */ /* 0x000fe400000006ff */
[----:B------:R-:W-:-:S07]  /*2a10*/  MOV R0, UR4 ;  /* 0x0000000400007c02 */ /* 0x000fce0008000f00 */
.L_x_45:
[----:B-1----:R1:W2:Y:S02]  /*2a20*/  SYNCS.PHASECHK.TRANS64.TRYWAIT P0, [R0+URZ+0x80], R2 ;  /* 0x00008002000075a7 */ /* 0x0022a400080011ff */
[----:B--2---:R-:W-:Y:S05]  /*2a30*/  @!P0 NANOSLEEP.SYNCS 0x989680 ;  /* 0x009896800000895d */ /* 0x004fea0003900000 */
[----:B------:R-:W2:Y:S02]  /*2a40*/  @!P0 SYNCS.PHASECHK.TRANS64 P0, [R0+URZ+0x80], R2 ;  /* 0x00008002000085a7 */ /* 0x000ea400080010ff */
[----:B--2---:R-:W-:Y:S05]  /*2a50*/  @P0 EXIT ;  /* 0x000000000000094d */ /* 0x004fea0003800000 */
[----:B------:R-:W-:Y:S05]  /*2a60*/  BRA `(.L_x_45) ;  /* 0xfffffffc00ec7947 */ /* 0x000fea000383ffff */
.L_x_38:
[----:B------:R-:W-:-:S09]  /*2a70*/  UISETP.NE.AND UP1, UPT, UR8, URZ, UPT ;  /* 0x000000ff0800728c */ /* 0x000fd2000bf25270 */
[----:B------:R-:W-:Y:S05]  /*2a80*/  BRA.U UP1, `(.L_x_46) ;  /* 0x00000011013c7547 */ /* 0x000fea000b800000 */
[----:B------:R-:W-:Y:S01]  /*2a90*/  UMOV UR4, 0x40 ;  /* 0x0000004000047882 */ /* 0x000fe20000000000 */
[----:B------:R-:W-:Y:S01]  /*2aa0*/  NOP ;  /* 0x0000000000007918 */ /* 0x000fe20000000000 */
[----:B------:R-:W-:Y:S01]  /*2ab0*/  ULEA UR4, UR37, UR4, 0x18 ;  /* 0x0000000425047291 */ /* 0x000fe2000f8ec0ff */
[----:B------:R-:W-:Y:S02]  /*2ac0*/  UMOV UR5, 0x400 ;  /* 0x0000040000057882 */ /* 0x000fe40000000000 */
[----:B------:R-:W-:-:S06]  /*2ad0*/  ULEA UR37, UR37, UR5, 0x18 ;  /* 0x0000000525257291 */ /* 0x000fcc000f8ec0ff */
[----:B------:R-:W1:Y:S02]  /*2ae0*/  LDS.U8 R0, [UR4+0x1c] ;  /* 0x00001c04ff007984 */ /* 0x000e640008000000 */
[----:B-1----:R-:W-:-:S13]  /*2af0*/  ISETP.NE.AND P0, PT, R0, RZ, PT ;  /* 0x000000ff0000720c */ /* 0x002fda0003f05270 */
[----:B------:R-:W-:Y:S05]  /*2b00*/  @P0 BRA `(.L_x_47) ;  /* 0x0000000000580947 */ /* 0x000fea0003800000 */
[----:B------:R-:W-:-:S13]  /*2b10*/  ELECT P0, URZ, PT ;  /* 0x0000000000ff782f */ /* 0x000fda0003800000 */
[----:B------:R-:W-:Y:S05]  /*2b20*/  @!P0 BRA `(.L_x_48) ;  /* 0x0000000000608947 */ /* 0x000fea0003800000 */
[----:B------:R-:W-:Y:S01]  /*2b30*/  UMOV UR5, 0x10 ;  /* 0x0000001000057882 */ /* 0x000fe20000000000 */
[----:B------:R-:W-:Y:S01]  /*2b40*/  HFMA2 R0, -RZ, RZ, 0, 5.9604644775390625e-08 ;  /* 0x00000001ff007431 */ /* 0x000fe200000001ff */
[----:B------:R-:W-:-:S03]  /*2b50*/  MOV R2, 0xffff ;  /* 0x0000ffff00027802 */ /* 0x000fc60000000f00 */
[----:B------:R-:W-:Y:S04]  /*2b60*/  DEPBAR.LE SB1, 0x36 ;  /* 0x00009d800000791a */ /* 0x000fe80000000000 */
[----:B------:R-:W1:Y:S02]  /*2b70*/  UTCATOMSWS.FIND_AND_SET.ALIGN UP0, UR5, UR5 ;  /* 0x00000005000575e3 */ /* 0x000e640008000800 */
[----:B-1----:R-:W-:Y:S01]  /*2b80*/  MOV R3, UR5 ;  /* 0x0000000500037c02 */ /* 0x002fe20008000f00 */
[----:B------:R-:W-:Y:S06]  /*2b90*/  BRA.U UP0, `(.L_x_49) ;  /* 0x0000000100187547 */ /* 0x000fec000b800000 */
.L_x_50:
[----:B------:R-:W-:Y:S05]  /*2ba0*/  NANOSLEEP 0x64 ;  /* 0x000000640000795d */ /* 0x000fea0003800000 */
[----:B------:R-:W-:-:S05]  /*2bb0*/  UMOV UR5, 0x10 ;  /* 0x0000001000057882 */ /* 0x000fca0000000000 */
[----:B------:R-:W-:Y:S04]  /*2bc0*/  DEPBAR.LE SB1, 0x36 ;  /* 0x00009d800000791a */ /* 0x000fe80000000000 */
[----:B------:R-:W1:Y:S02]  /*2bd0*/  UTCATOMSWS.FIND_AND_SET.ALIGN UP0, UR5, UR5 ;  /* 0x00000005000575e3 */ /* 0x000e640008000800 */
[----:B-1----:R-:W-:Y:S01]  /*2be0*/  MOV R3, UR5 ;  /* 0x0000000500037c02 */ /* 0x002fe20008000f00 */
[----:B------:R-:W-:Y:S05]  /*2bf0*/  BRA.U !UP0, `(.L_x_50) ;  /* 0xfffffffd08e87547 */ /* 0x000fea000b83ffff */
.L_x_49:
[-C--:B------:R-:W-:Y:S02]  /*2c00*/  SHF.L.U32 R2, R2, R3.reuse, RZ ;  /* 0x0000000302027219 */ /* 0x080fe400000006ff */
[----:B------:R-:W-:Y:S01]  /*2c10*/  SHF.L.U32 R0, R0, R3, RZ ;  /* 0x0000000300007219 */ /* 0x000fe200000006ff */
[----:B------:R-:W-:Y:S02]  /*2c20*/  IMAD.SHL.U32 R3, R3, 0x20, RZ ;  /* 0x0000002003037824 */ /* 0x000fe400078e00ff */
[----:B------:R1:W-:Y:S04]  /*2c30*/  ATOMS.OR RZ, [UR4+0x14], R2 ;  /* 0x00001402ffff798c */ /* 0x0003e8000b000004 */
[----:B------:R1:W-:Y:S04]  /*2c40*/  ATOMS.OR RZ, [UR4+0x18], R0 ;  /* 0x00001800ffff798c */ /* 0x0003e8000b000004 */
[----:B------:R1:W-:Y:S01]  /*2c50*/  STS [UR37+0x120], R3 ;  /* 0x00012003ff007988 */ /* 0x0003e20008000825 */
[----:B------:R-:W-:Y:S05]  /*2c60*/  BRA `(.L_x_48) ;  /* 0x0000000000107947 */ /* 0x000fea0003800000 */
.L_x_47:
[----:B------:R-:W-:Y:S02]  /*2c70*/  MOV R0, 0xffffffff ;  /* 0xffffffff00007802 */ /* 0x000fe40000000f00 */
[----:B------:R-:W-:-:S03]  /*2c80*/  MOV R2, 0x2cb0 ;  /* 0x00002cb000027802 */ /* 0x000fc60000000f00 */
[----:B------:R1:W-:Y:S04]  /*2c90*/  STS [UR37+0x120], R0 ;  /* 0x00012000ff007988 */ /* 0x0003e80008000825 */
[----:B-1-3-5:R-:W-:Y:S05]  /*2ca0*/  CALL.REL.NOINC `($__internal_1_$__cuda_sm10x_tcgen05_guardrail_trap_phase_invalid_during_alloc) ;  /* 0x0000006c00a47944 */ /* 0x02afea0003c00000 */
.L_x_48:
[----:B------:R-:W-:Y:S05]  /*2cb0*/  WARPSYNC.ALL ;  /* 0x0000000000007948 */ /* 0x000fea0003800000 */
[----:B------:R-:W2:Y:S01]  /*2cc0*/  S2UR UR5, SR_CgaCtaId ;  /* 0x00000000000579c3 */ /* 0x000ea20000008800 */
[----:B------:R-:W-:Y:S01]  /*2cd0*/  UMOV UR4, 0x400 ;  /* 0x0000040000047882 */ /* 0x000fe20000000000 */
[----:B------:R-:W-:-:S06]  /*2ce0*/  NOP ;  /* 0x0000000000007918 */ /* 0x000fcc0000000000 */
[----:B------:R-:W-:Y:S06]  /*2cf0*/  BAR.ARV 0x6, 0xa0 ;  /* 0x0182800000007b1d */ /* 0x000fec0000002000 */
[----:B------:R-:W4:Y:S01]  /*2d00*/  LDCU UR7, c[0x0][0x38c] ;  /* 0x00007180ff0777ac */ /* 0x000f220008000800 */
[----:B------:R-:W-:Y:S01]  /*2d10*/  IMAD.MOV.U32 R11, RZ, RZ, 0x1 ;  /* 0x00000001ff0b7424 */ /* 0x000fe200078e00ff */
[----:B------:R-:W-:Y:S01]  /*2d20*/  CS2R R8, SRZ ;  /* 0x0000000000087805 */ /* 0x000fe2000001ff00 */
[----:B------:R-:W-:Y:S01]  /*2d30*/  IMAD.MOV.U32 R10, RZ, RZ, RZ ;  /* 0x000000ffff0a7224 */ /* 0x000fe200078e00ff */
[----:B------:R-:W3:Y:S01]  /*2d40*/  LDCU UR6, c[0x0][0x38c] ;  /* 0x00007180ff0677ac */ /* 0x000ee20008000800 */
[----:B------:R-:W-:Y:S01]  /*2d50*/  UMOV UR15, URZ ;  /* 0x000000ff000f7c82 */ /* 0x000fe20008000000 */
[----:B------:R-:W-:Y:S01]  /*2d60*/  UMOV UR14, URZ ;  /* 0x000000ff000e7c82 */ /* 0x000fe20008000000 */
[----:B--2---:R-:W-:Y:S01]  /*2d70*/  ULEA UR5, UR5, UR4, 0x18 ;  /* 0x0000000405057291 */ /* 0x004fe2000f8ec0ff */
[----:B------:R-:W-:Y:S01]  /*2d80*/  UMOV UR32, 0x0 ;  /* 0x0000000000207882 */ /* 0x000fe20000000000 */
[----:B------:R-:W-:-:S02]  /*2d90*/  UMOV UR33, 0x4400490 ;  /* 0x0440049000217882 */ /* 0x000fc40000000000 */
[----:B------:R-:W-:Y:S02]  /*2da0*/  UIADD3 UR9, UPT, UPT, UR5, 0x8800, URZ ;  /* 0x0000880005097890 */ /* 0x000fe4000fffe0ff */
[----:B------:R-:W-:Y:S02]  /*2db0*/  UIADD3 UR10, UPT, UPT, UR5, 0x10800, URZ ;  /* 0x00010800050a7890 */ /* 0x000fe4000fffe0ff */
[----:B----4-:R-:W-:Y:S01]  /*2dc0*/  UIADD3 UR7, UPT, UPT, UR7, 0x7f, URZ ;  /* 0x0000007f07077890 */ /* 0x010fe2000fffe0ff */
[----:B-1----:R-:W1:Y:S01]  /*2dd0*/  LDS R0, [UR5+0x120] ;  /* 0x00012005ff007984 */ /* 0x002e620008000800 */
[----:B------:R-:W-:Y:S02]  /*2de0*/  USHF.R.U32.HI UR9, URZ, 0x4, UR9 ;  /* 0x00000004ff097899 */ /* 0x000fe40008011609 */
[----:B------:R-:W-:Y:S02]  /*2df0*/  USHF.R.S32.HI UR4, URZ, 0x1f, UR7 ;  /* 0x0000001fff047899 */ /* 0x000fe40008011407 */
[----:B------:R-:W-:-:S02]  /*2e00*/  USHF.R.U32.HI UR10, URZ, 0x4, UR10 ;  /* 0x00000004ff0a7899 */ /* 0x000fc4000801160a */
[----:B------:R-:W-:Y:S02]  /*2e10*/  ULEA.HI UR4, UR4, UR7, URZ, 0x7 ;  /* 0x0000000704047291 */ /* 0x000fe4000f8f38ff */
[----:B------:R-:W-:Y:S02]  /*2e20*/  ULOP3.LUT UR9, UR9, 0x3fff, URZ, 0xc0, !UPT ;  /* 0x00003fff09097892 */ /* 0x000fe4000f8ec0ff */
[----:B------:R-:W-:Y:S02]  /*2e30*/  USHF.R.S32.HI UR4, URZ, 0x7, UR4 ;  /* 0x00000007ff047899 */ /* 0x000fe40008011404 */
[----:B------:R-:W-:Y:S02]  /*2e40*/  ULOP3.LUT UR10, UR10, 0x3fff, URZ, 0xc0, !UPT ;  /* 0x00003fff0a0a7892 */ /* 0x000fe4000f8ec0ff */
[----:B------:R-:W-:Y:S01]  /*2e50*/  UISETP.LT.AND UP0, UPT, UR4, 0x1, UPT ;  /* 0x000000010400788c */ /* 0x000fe2000bf01270 */
[----:B------:R-:W-:Y:S01]  /*2e60*/  UMOV UR30, 0x0 ;  /* 0x00000000001e7882 */ /* 0x000fe20000000000 */
[----:B------:R-:W-:-:S02]  /*2e70*/  UMOV UR31, 0x4400490 ;  /* 0x04400490001f7882 */ /* 0x000fc40000000000 */
[----:B------:R-:W-:Y:S01]  /*2e80*/  USEL UR8, UR4, 0x1, !UP0 ;  /* 0x0000000104087887 */ /* 0x000fe2000c000000 */
[----:B------:R-:W-:Y:S01]  /*2e90*/  UMOV UR28, 0x0 ;  /* 0x00000000001c7882 */ /* 0x000fe20000000000 */
[----:B------:R-:W-:Y:S01]  /*2ea0*/  UMOV UR29, 0x4400490 ;  /* 0x04400490001d7882 */ /* 0x000fe20000000000 */
[----:B------:R-:W-:Y:S01]  /*2eb0*/  UMOV UR26, 0x0 ;  /* 0x00000000001a7882 */ /* 0x000fe20000000000 */
[----:B------:R-:W-:Y:S01]  /*2ec0*/  UMOV UR27, 0x4400490 ;  /* 0x04400490001b7882 */ /* 0x000fe20000000000 */
[----:B------:R-:W-:Y:S01]  /*2ed0*/  UMOV UR24, 0x0 ;  /* 0x0000000000187882 */ /* 0x000fe20000000000 */
[----:B------:R-:W-:Y:S01]  /*2ee0*/  UMOV UR25, 0x4400490 ;  /* 0x0440049000197882 */ /* 0x000fe20000000000 */
[----:B------:R-:W-:Y:S01]  /*2ef0*/  UMOV UR22, 0x0 ;  /* 0x0000000000167882 */ /* 0x000fe20000000000 */
[----:B------:R-:W-:Y:S01]  /*2f00*/  UMOV UR23, 0x4400490 ;  /* 0x0440049000177882 */ /* 0x000fe20000000000 */
[----:B------:R-:W-:Y:S02]  /*2f10*/  ULOP3.LUT UR9, UR9, 0x10000, URZ, 0xfc, !UPT ;  /* 0x0001000009097892 */ /* 0x000fe4000f8efcff */
[----:B------:R-:W-:-:S02]  /*2f20*/  ULOP3.LUT UR10, UR10, 0x10000, URZ, 0xfc, !UPT ;  /* 0x000100000a0a7892 */ /* 0x000fc4000f8efcff */
[----:B------:R-:W-:Y:S02]  /*2f30*/  UIADD3 UR8, UPT, UPT, -UR8, URZ, URZ ;  /* 0x000000ff08087290 */ /* 0x000fe4000fffe1ff */
[----:B---3--:R-:W-:Y:S01]  /*2f40*/  UISETP.GE.AND UP3, UPT, UR6, 0x1, UPT ;  /* 0x000000010600788c */ /* 0x008fe2000bf66270 */
[----:B------:R-:W-:Y:S01]  /*2f50*/  UMOV UR20, 0x0 ;  /* 0x0000000000147882 */ /* 0x000fe20000000000 */
[----:B------:R-:W-:Y:S01]  /*2f60*/  UMOV UR21, 0x4400490 ;  /* 0x0440049000157882 */ /* 0x000fe20000000000 */
[----:B------:R-:W-:Y:S01]  /*2f70*/  UMOV UR18, 0x0 ;  /* 0x0000000000127882 */ /* 0x000fe20000000000 */
[----:B-1----:R-:W-:Y:S01]  /*2f80*/  R2UR UR16, R0 ;  /* 0x00000000001072ca */ /* 0x002fe200000e0000 */
[----:B------:R-:W-:-:S14]  /*2f90*/  UMOV UR19, 0x4400490 ;  /* 0x0440049000137882 */ /* 0x000fdc0000000000 */
.L_x_57:
[----:B------:R-:W-:Y:S02]  /*2fa0*/  LEA R0, R10, UR5, 0x3 ;  /* 0x000000050a007c11 */ /* 0x000fe4000f8e18ff */
[----:B------:R-:W-:Y:S02]  /*2fb0*/  SHF.L.U32 R2, R9, 0x1f, RZ ;  /* 0x0000001f09027819 */ /* 0x000fe400000006ff */
[----:B------:R-:W-:Y:S01]  /*2fc0*/  PLOP3.LUT P0, PT, PT, PT, UP3, 0x80, 0x8 ;  /* 0x000000000008781c */ /* 0x000fe20003f0f038 */
[----:B------:R-:W-:Y:S01]  /*2fd0*/  VIADD R3, R0, 0x80 ;  /* 0x0000008000037836 */ /* 0x000fe20000000000 */
[----:B-1----:R-:W1:Y:S02]  /*2fe0*/  SYNCS.PHASECHK.TRANS64.TRYWAIT P1, [R0+URZ+0x70], R2 ;  /* 0x00007002000075a7 */ /* 0x002e6400080211ff */
[----:B-1-3--:R-:W-:Y:S09]  /*2ff0*/  @!P1 BRA `(.L_x_51) ;  /* 0x0000006000d09947 */ /* 0x00aff20003800000 */
.L_x_140:
[----:B------:R-:W-:Y:S01]  /*3000*/  LEA R4, R10, UR5, 0x4 ;  /* 0x000000050a047c11 */ /* 0x000fe2000f8e20ff */
[----:B------:R-:W-:Y:S01]  /*3010*/  @UP3 ULEA UR7, UR14, UR5, 0x3 ;  /* 0x000000050e073291 */ /* 0x000fe2000f8e18ff */
[----:B------:R-:W-:Y:S01]  /*3020*/  PLOP3.LUT P2, PT, PT, PT, PT, 0x80, 0x8 ;  /* 0x000000000008781c */ /* 0x000fe20003f4f070 */
[----:B------:R-:W-:Y:S01]  /*3030*/  ULEA UR6, UR15, UR5, 0x3 ;  /* 0x000000050f067291 */ /* 0x000fe2000f8e18ff */
[----:B------:R-:W-:Y:S01]  /*3040*/  PRMT R3, RZ, 0x654, R3 ;  /* 0x00000654ff037816 */ /* 0x000fe20000000003 */
[----:B------:R-:W-:Y:S01]  /*3050*/  ULEA.HI UR11, UR15, UR15, URZ, 0x1 ;  /* 0x0000000f0f0b7291 */ /* 0x000fe2000f8f08ff */
[----:B------:R-:W2:Y:S01]  /*3060*/  LDS.128 R4, [R4+0x100] ;  /* 0x0001000004047984 */ /* 0x000ea20000000c00 */
[----:B-1----:R-:W-:Y:S02]  /*3070*/  @P0 SHF.L.U32 R2, R8, 0x1f, RZ ;  /* 0x0000001f08020819 */ /* 0x002fe400000006ff */
[----:B------:R-:W-:Y:S01]  /*3080*/  SHF.L.U32 R0, R11, 0x1f, RZ ;  /* 0x0000001f0b007819 */ /* 0x000fe200000006ff */
[----:B------:R-:W-:Y:S01]  /*3090*/  @!PT LDS RZ, [RZ] ;  /* 0x00000000fffff984 */ /* 0x000fe20000000800 */
[----:B------:R-:W-:Y:S01]  /*30a0*/  @!PT LDS RZ, [RZ] ;  /* 0x00000000fffff984 */ /* 0x000fe20000000800 */
[----:B------:R-:W-:Y:S01]  /*30b0*/  @!PT LDS RZ, [RZ] ;  /* 0x00000000fffff984 */ /* 0x000fe20000000800 */
[----:B------:R-:W-:Y:S01]  /*30c0*/  @!PT LDS RZ, [RZ] ;  /* 0x00000000fffff984 */ /* 0x000fe20000000800 */
[----:B------:R1:W-:Y:S06]  /*30d0*/  MEMBAR.ALL.CTA ;  /* 0x0000000000007992 */ /* 0x0003ec0000008000 */
[----:B-1----:R-:W1:Y:S02]  /*30e0*/  FENCE.VIEW.ASYNC.S ;  /* 0x00000000000073c6 */ /* 0x002e640000000000 */
[----:B-1----:R1:W-:Y:S01]  /*30f0*/  SYNCS.ARRIVE.TRANS64.RED.A1T0 RZ, [R3+URZ], RZ ;  /* 0x000000ff03ff79a7 */ /* 0x0023e200081004ff */
[----:B------:R1:W3:Y:S01]  /*3100*/  @P0 SYNCS.PHASECHK.TRANS64.TRYWAIT P2, [UR7], R2 ;  /* 0x00000002ff0005a7 */ /* 0x0002e20008041107 */
[----:B------:R-:W-:-:S02]  /*3110*/  USHF.L.U32 UR7, UR11, 0x7, URZ ;  /* 0x000000070b077899 */ /* 0x000fc400080006ff */
[----:B------:R-:W-:Y:S01]  /*3120*/  ULOP3.LUT UR11, UR11, 0xffe, URZ, 0xc0, !UPT ;  /* 0x00000ffe0b0b7892 */ /* 0x000fe2000f8ec0ff */
[----:B--2---:R-:W-:Y:S01]  /*3130*/  LOP3.LUT P1, RZ, R6, 0x1, RZ, 0xc0, !PT ;  /* 0x0000000106ff7812 */ /* 0x004fe2000782c0ff */
[----:B------:R-:W-:Y:S02]  /*3140*/  ULOP3.LUT UR7, UR7, 0xffffff00, URZ, 0xc0, !UPT ;  /* 0xffffff0007077892 */ /* 0x000fe4000f8ec0ff */
[----:B------:R-:W-:Y:S02]  /*3150*/  UIADD3 UR11, UPT, UPT, -UR11, UR15, URZ ;  /* 0x0000000f0b0b7290 */ /* 0x000fe4000fffe1ff */
[----:B------:R-:W-:-:S04]  /*3160*/  UIADD3 UR7, UPT, UPT, UR16, UR7, URZ ;  /* 0x0000000710077290 */ /* 0x000fc8000fffe0ff */
[----:B------:R-:W-:Y:S01]  /*3170*/  ULEA UR7, UR11, UR7, 0x14 ;  /* 0x000000070b077291 */ /* 0x000fe2000f8ea0ff */
[----:B------:R-:W2:Y:S02]  /*3180*/  SYNCS.PHASECHK.TRANS64.TRYWAIT P0, [UR6+0xb0], R0 ;  /* 0x0000b000ff0075a7 */ /* 0x000ea40008001106 */
[----:B-123--:R-:W-:Y:S09]  /*3190*/  @!P0 BRA `(.L_x_52) ;  /* 0x00000060007c8947 */ /* 0x00eff20003800000 */
.L_x_142:
[----:B------:R-:W-:Y:S01]  /*31a0*/  IADD3 R10, PT, PT, R10, 0x1, RZ ;  /* 0x000000010a0a7810 */ /* 0x000fe20007ffe0ff */
[----:B------:R-:W-:Y:S06]  /*31b0*/  BRA.U !UP3, `(.L_x_53) ;  /* 0x000000050b107547 */ /* 0x000fec000b800000 */
[----:B------:R-:W-:Y:S01]  /*31c0*/  UPLOP3.LUT UP4, UPT, UPT, UPT, UPT, 0x40, 0x4 ;  /* 0x000000000004789c */ /* 0x000fe20003f8e870 */
[----:B------:R-:W-:Y:S01]  /*31d0*/  UMOV UR13, UR8 ;  /* 0x00000008000d7c82 */ /* 0x000fe20008000000 */
[----:B------:R-:W-:Y:S01]  /*31e0*/  UMOV UR12, UR4 ;  /* 0x00000004000c7c82 */ /* 0x000fe20008000000 */
[----:B------:R-:W-:-:S08]  /*31f0*/  UMOV UR17, UR14 ;  /* 0x0000000e00117c82 */ /* 0x000fd00008000000 */
.L_x_56:
[----:B------:R-:W-:Y:S02]  /*3200*/  UIADD3 UR13, UPT, UPT, UR13, 0x1, URZ ;  /* 0x000000010d0d7890 */ /* 0x000fe4000fffe0ff */
[----:B--2---:R-:W-:Y:S02]  /*3210*/  ULEA UR11, UR17, UR5, 0x3 ;  /* 0x00000005110b7291 */ /* 0x004fe4000f8e18ff */
[----:B------:R-:W-:Y:S01]  /*3220*/  UISETP.NE.AND UP0, UPT, UR13, URZ, UPT ;  /* 0x000000ff0d00728c */ /* 0x000fe2000bf05270 */
[----:B---3--:R-:W-:Y:S10]  /*3230*/  @P2 BRA `(.L_x_54) ;  /* 0x00000000000c2947 */ /* 0x008ff40003800000 */
[----:B-1----:R-:W-:Y:S04]  /*3240*/  SHF.L.U32 R2, R8, 0x1f, RZ ;  /* 0x0000001f08027819 */ /* 0x002fe800000006ff */
[----:B------:R-:W1:Y:S02]  /*3250*/  SYNCS.PHASECHK.TRANS64.TRYWAIT P0, [UR11], R2 ;  /* 0x00000002ff0075a7 */ /* 0x000e64000800110b */
[----:B-1----:R-:W-:Y:S05]  /*3260*/  @!P0 BRA `(.L_x_55) ;  /* 0x0000006000608947 */ /* 0x002fea0003800000 */
.L_x_54:
[----:B------:R-:W-:Y:S01]  /*3270*/  UISETP.NE.AND UP1, UPT, UR12, 0x1, UPT ;  /* 0x000000010c00788c */ /* 0x000fe2000bf25270 */
[----:B------:R-:W-:Y:S01]  /*3280*/  PLOP3.LUT P2, PT, PT, PT, PT, 0x80, 0x8 ;  /* 0x000000000008781c */ /* 0x000fe20003f4f070 */
[----:B------:R-:W-:Y:S02]  /*3290*/  UIADD3 UR14, UPT, UPT, UR17, 0x1, URZ ;  /* 0x00000001110e7890 */ /* 0x000fe4000fffe0ff */
[----:B------:R-:W-:Y:S02]  /*32a0*/  ULEA UR64, UR17, UR10, 0xc ;  /* 0x0000000a11407291 */ /* 0x000fe4000f8e60ff */
[----:B------:R-:W-:Y:S01]  /*32b0*/  UISETP.NE.AND UP2, UPT, UR14, 0x2, UPT ;  /* 0x000000020e00788c */ /* 0x000fe2000bf45270 */
[----:B------:R-:W-:Y:S01]  /*32c0*/  PLOP3.LUT P0, PT, PT, PT, UP1, 0x80, 0x8 ;  /* 0x000000000008781c */ /* 0x000fe20003f0f018 */
[----:B------:R-:W-:Y:S02]  /*32d0*/  ULEA UR62, UR17, UR9, 0xa ;  /* 0x00000009113e7291 */ /* 0x000fe4000f8e50ff */
[----:B------:R-:W-:Y:S02]  /*32e0*/  USEL UR35, URZ, 0x1, UP2 ;  /* 0x00000001ff237887 */ /* 0x000fe40009000000 */
[----:B------:R-:W-:Y:S02]  /*32f0*/  USEL UR14, UR14, URZ, UP2 ;  /* 0x000000ff0e0e7287 */ /* 0x000fe40009000000 */
[----:B------:R-:W-:Y:S02]  /*3300*/  UIADD3 UR60, UPT, UPT, UR64, 0x2, URZ ;  /* 0x00000002403c7890 */ /* 0x000fe4000fffe0ff */
[----:B------:R-:W-:Y:S01]  /*3310*/  @UP1 ULEA UR34, UR14, UR5, 0x3 ;  /* 0x000000050e221291 */ /* 0x000fe2000f8e18ff */
[----:B------:R-:W-:Y:S01]  /*3320*/  LOP3.LUT R8, R8, UR35, RZ, 0x3c, !PT ;  /* 0x0000002308087c12 */ /* 0x000fe2000f8e3cff */
[----:B------:R-:W-:Y:S02]  /*3330*/  UIADD3 UR58, UPT, UPT, UR62, 0x2, URZ ;  /* 0x000000023e3a7890 */ /* 0x000fe4000fffe0ff */
[----:B------:R-:W-:Y:S01]  /*3340*/  UIADD3 UR56, UPT, UPT, UR64, 0x4, URZ ;  /* 0x0000000440387890 */ /* 0x000fe2000fffe0ff */
[----:B-1----:R-:W-:Y:S01]  /*3350*/  @P0 SHF.L.U32 R0, R8, 0x1f, RZ ;  /* 0x0000001f08000819 */ /* 0x002fe200000006ff */
[----:B------:R-:W-:Y:S02]  /*3360*/  UIADD3 UR54, UPT, UPT, UR62, 0x4, URZ ;  /* 0x000000043e367890 */ /* 0x000fe4000fffe0ff */
[----:B------:R-:W-:Y:S01]  /*3370*/  UIADD3 UR52, UPT, UPT, UR64, 0x6, URZ ;  /* 0x0000000640347890 */ /* 0x000fe2000fffe0ff */
[----:B------:R2:W3:Y:S01]  /*3380*/  @P0 SYNCS.PHASECHK.TRANS64.TRYWAIT P2, [UR34], R0 ;  /* 0x00000000ff0005a7 */ /* 0x0004e20008041122 */
[----:B------:R-:W-:Y:S02]  /*3390*/  UIADD3 UR50, UPT, UPT, UR62, 0x6, URZ ;  /* 0x000000063e327890 */ /* 0x000fe4000fffe0ff */
        /* <DEDUP_REMOVED lines=9> */
[----:B------:R-:W-:Y:S01]  /*3430*/  UIADD3 UR12, UPT, UPT, UR12, -0x1, URZ ;  /* 0xffffffff0c0c7890 */ /* 0x000fe2000fffe0ff */
[----:B------:R-:W-:Y:S01]  /*3440*/  UMOV UR65, 0x40004040 ;  /* 0x4000404000417882 */ /* 0x000fe20000000000 */
[----:B------:R-:W-:Y:S01]  /*3450*/  UMOV UR63, 0x40004040 ;  /* 0x40004040003f7882 */ /* 0x000fe20000000000 */
[----:B------:R-:W-:Y:S01]  /*3460*/  UMOV UR61, 0x40004040 ;  /* 0x40004040003d7882 */ /* 0x000fe20000000000 */
[----:B------:R2:W-:Y:S01]  /*3470*/  UTCHMMA gdesc[UR62], gdesc[UR64], tmem[UR7], tmem[UR32], idesc[UR33], UP4 ;  /* 0x00ff20403e0075ea */ /* 0x0005e2000a000007 */
[----:B------:R-:W-:Y:S01]  /*3480*/  UPLOP3.LUT UP4, UPT, UPT, UPT, UPT, 0x80, 0x8 ;  /* 0x000000000008789c */ /* 0x000fe20003f8f070 */
[----:B------:R-:W-:Y:S01]  /*3490*/  UMOV UR59, 0x40004040 ;  /* 0x40004040003b7882 */ /* 0x000fe20000000000 */
[----:B------:R-:W-:Y:S01]  /*34a0*/  UMOV UR57, 0x40004040 ;  /* 0x4000404000397882 */ /* 0x000fe20000000000 */
[----:B------:R2:W-:Y:S01]  /*34b0*/  UTCHMMA gdesc[UR58], gdesc[UR60], tmem[UR7], tmem[UR30], idesc[UR31], UPT ;  /* 0x00ff1e3c3a0075ea */ /* 0x0005e2000b800007 */
        /* <DEDUP_REMOVED lines=14> */
[----:B------:R-:W-:Y:S01]  /*35a0*/  UMOV UR35, 0x40004040 ;  /* 0x4000404000237882 */ /* 0x000fe20000000000 */
[----:B------:R2:W-:Y:S01]  /*35b0*/  UTCHMMA gdesc[UR38], gdesc[UR40], tmem[UR7], tmem[UR20], idesc[UR21], UPT ;  /* 0x00ff1428260075ea */ /* 0x0005e2000b800007 */
[----:B------:R2:W-:Y:S01]  /*35c0*/  UTCHMMA gdesc[UR34], gdesc[UR36], tmem[UR7], tmem[UR18], idesc[UR19], UPT ;  /* 0x00ff1224220075ea */ /* 0x0005e2000b800007 */
[----:B------:R2:W-:Y:S01]  /*35d0*/  UTCBAR [UR11], URZ ;  /* 0x000000ff0b0073e9 */ /* 0x0005e200080000ff */
[----:B------:R-:W-:Y:S01]  /*35e0*/  UMOV UR17, UR14 ;  /* 0x0000000e00117c82 */ /* 0x000fe20008000000 */
[----:B------:R-:W-:Y:S05]  /*35f0*/  BRA.U UP0, `(.L_x_56) ;  /* 0xfffffffd00007547 */ /* 0x000fea000b83ffff */
.L_x_53:
[----:B------:R-:W-:Y:S01]  /*3600*/  UIADD3 UR15, UPT, UPT, UR15, 0x1, URZ ;  /* 0x000000010f0f7890 */ /* 0x000fe2000fffe0ff */
[C---:B------:R-:W-:Y:S01]  /*3610*/  ISETP.NE.AND P0, PT, R10.reuse, 0x2, PT ;  /* 0x000000020a00780c */ /* 0x040fe20003f05270 */
[----:B--2---:R-:W-:Y:S02]  /*3620*/  UIADD3 UR7, UPT, UPT, UR6, 0x90, URZ ;  /* 0x0000009006077890 */ /* 0x004fe4000fffe0ff */
[----:B------:R-:W-:Y:S01]  /*3630*/  UISETP.NE.AND UP0, UPT, UR15, 0x4, UPT ;  /* 0x000000040f00788c */ /* 0x000fe2000bf05270 */
[----:B-1----:R-:W-:Y:S02]  /*3640*/  SEL R0, RZ, 0x1, P0 ;  /* 0x00000001ff007807 */ /* 0x002fe40000000000 */
[----:B------:R-:W-:Y:S01]  /*3650*/  SEL R10, R10, RZ, P0 ;  /* 0x000000ff0a0a7207 */ /* 0x000fe20000000000 */
[----:B------:R-:W-:Y:S01]  /*3660*/  USEL UR6, URZ, 0x1, UP0 ;  /* 0x00000001ff067887 */ /* 0x000fe20008000000 */
[----:B------:R-:W-:Y:S01]  /*3670*/  LOP3.LUT R9, R9, R0, RZ, 0x3c, !PT ;  /* 0x0000000009097212 */ /* 0x000fe200078e3cff */
[----:B------:R-:W-:Y:S01]  /*3680*/  USEL UR15, UR15, URZ, UP0 ;  /* 0x000000ff0f0f7287 */ /* 0x000fe20008000000 */
[----:B------:R1:W-:Y:S03]  /*3690*/  UTCBAR [UR7], URZ ;  /* 0x000000ff070073e9 */ /* 0x0003e600080000ff */
[----:B------:R-:W-:Y:S01]  /*36a0*/  LOP3.LUT R11, R11, UR6, RZ, 0x3c, !PT ;  /* 0x000000060b0b7c12 */ /* 0x000fe2000f8e3cff */
[----:B------:R-:W-:Y:S07]  /*36b0*/  @P1 BRA `(.L_x_57) ;  /* 0xfffffff800381947 */ /* 0x000fee000383ffff */
[----:B------:R-:W2:Y:S01]  /*36c0*/  S2UR UR4, SR_CgaCtaId ;  /* 0x00000000000479c3 */ /* 0x000ea20000008800 */
[----:B------:R-:W-:Y:S01]  /*36d0*/  ELECT P0, URZ, PT ;  /* 0x0000000000ff782f */ /* 0x000fe20003800000 */
[----:B------:R-:W-:Y:S01]  /*36e0*/  IMAD.MOV.U32 R0, RZ, RZ, 0x1 ;  /* 0x00000001ff007424 */ /* 0x000fe200078e00ff */
[----:B------:R-:W-:Y:S01]  /*36f0*/  UIADD3 UR5, UPT, UPT, UR5, 0xb0, URZ ;  /* 0x000000b005057890 */ /* 0x000fe2000fffe0ff */
[----:B------:R-:W-:Y:S01]  /*3700*/  SHF.L.U32 R2, R11, 0x1f, RZ ;  /* 0x0000001f0b027819 */ /* 0x000fe200000006ff */
[----:B------:R-:W-:-:S03]  /*3710*/  UMOV UR6, 0x40 ;  /* 0x0000004000067882 */ /* 0x000fc60000000000 */
[----:B------:R-:W-:Y:S01]  /*3720*/  UVIRTCOUNT.DEALLOC.SMPOOL 0x80 ;  /* 0x000000800000784c */ /* 0x000fe20000000000 */
[----:B--2---:R-:W-:Y:S02]  /*3730*/  ULEA UR4, UR4, UR6, 0x18 ;  /* 0x0000000604047291 */ /* 0x004fe4000f8ec0ff */
[----:B------:R-:W-:-:S07]  /*3740*/  ULEA UR6, UR15, UR5, 0x3 ;  /* 0x000000050f067291 */ /* 0x000fce000f8e18ff */
[----:B------:R2:W-:Y:S02]  /*3750*/  @P0 STS.U8 [UR4+0x1c], R0 ;  /* 0x00001c00ff000988 */ /* 0x0005e40008000004 */
[----:B------:R-:W4:Y:S02]  /*3760*/  SYNCS.PHASECHK.TRANS64.TRYWAIT P0, [UR6], R2 ;  /* 0x00000002ff0075a7 */ /* 0x000f240008001106 */
[----:B--2-4-:R-:W-:Y:S05]  /*3770*/  @!P0 BRA `(.L_x_58) ;  /* 0x0000005c00348947 */ /* 0x014fea0003800000 */
.L_x_145:
[----:B-1----:R-:W-:-:S04]  /*3780*/  UIADD3 UR7, UPT, UPT, UR15, 0x1, URZ ;  /* 0x000000010f077890 */ /* 0x002fc8000fffe0ff */
[----:B------:R-:W-:-:S04]  /*3790*/  UISETP.NE.AND UP0, UPT, UR7, 0x4, UPT ;  /* 0x000000040700788c */ /* 0x000fc8000bf05270 */
[----:B------:R-:W-:Y:S02]  /*37a0*/  USEL UR8, URZ, 0x1, UP0 ;  /* 0x00000001ff087887 */ /* 0x000fe40008000000 */
[----:B------:R-:W-:-:S04]  /*37b0*/  USEL UR7, UR7, URZ, UP0 ;  /* 0x000000ff07077287 */ /* 0x000fc80008000000 */
[----:B------:R-:W-:Y:S01]  /*37c0*/  ULEA UR6, UR7, UR5, 0x3 ;  /* 0x0000000507067291 */ /* 0x000fe2000f8e18ff */
[----:B--2---:R-:W-:-:S04]  /*37d0*/  LOP3.LUT R2, R11, UR8, RZ, 0x3c, !PT ;  /* 0x000000080b027c12 */ /* 0x004fc8000f8e3cff */
[----:B------:R-:W-:-:S04]  /*37e0*/  SHF.L.U32 R3, R2, 0x1f, RZ ;  /* 0x0000001f02037819 */ /* 0x000fc800000006ff */
[----:B------:R-:W1:Y:S02]  /*37f0*/  SYNCS.PHASECHK.TRANS64.TRYWAIT P0, [UR6], R3 ;  /* 0x00000003ff0075a7 */ /* 0x000e640008001106 */
[----:B-1----:R-:W-:Y:S05]  /*3800*/  @!P0 BRA `(.L_x_59) ;  /* 0x0000005c00288947 */ /* 0x002fea0003800000 */
.L_x_147:
[----:B------:R-:W-:-:S04]  /*3810*/  UIADD3 UR7, UPT, UPT, UR7, 0x1, URZ ;  /* 0x0000000107077890 */ /* 0x000fc8000fffe0ff */
[----:B------:R-:W-:-:S04]  /*3820*/  UISETP.NE.AND UP0, UPT, UR7, 0x4, UPT ;  /* 0x000000040700788c */ /* 0x000fc8000bf05270 */
[----:B------:R-:W-:Y:S02]  /*3830*/  USEL UR8, URZ, 0x1, UP0 ;  /* 0x00000001ff087887 */ /* 0x000fe40008000000 */
[----:B------:R-:W-:-:S04]  /*3840*/  USEL UR7, UR7, URZ, UP0 ;  /* 0x000000ff07077287 */ /* 0x000fc80008000000 */
[----:B------:R-:W-:Y:S01]  /*3850*/  ULEA UR6, UR7, UR5, 0x3 ;  /* 0x0000000507067291 */ /* 0x000fe2000f8e18ff */
[----:B------:R-:W-:-:S04]  /*3860*/  LOP3.LUT R2, R2, UR8, RZ, 0x3c, !PT ;  /* 0x0000000802027c12 */ /* 0x000fc8000f8e3cff */
[----:B-1----:R-:W-:-:S04]  /*3870*/  SHF.L.U32 R3, R2, 0x1f, RZ ;  /* 0x0000001f02037819 */ /* 0x002fc800000006ff */
[----:B------:R-:W1:Y:S02]  /*3880*/  SYNCS.PHASECHK.TRANS64.TRYWAIT P0, [UR6], R3 ;  /* 0x00000003ff0075a7 */ /* 0x000e640008001106 */
[----:B-1----:R-:W-:Y:S05]  /*3890*/  @!P0 BRA `(.L_x_60) ;  /* 0x0000005c001c8947 */ /* 0x002fea0003800000 */
.L_x_149:
[----:B------:R-:W-:-:S04]  /*38a0*/  UIADD3 UR7, UPT, UPT, UR7, 0x1, URZ ;  /* 0x0000000107077890 */ /* 0x000fc8000fffe0ff */
[----:B------:R-:W-:-:S04]  /*38b0*/  UISETP.NE.AND UP0, UPT, UR7, 0x4, UPT ;  /* 0x000000040700788c */ /* 0x000fc8000bf05270 */
[----:B------:R-:W-:Y:S02]  /*38c0*/  USEL UR6, URZ, 0x1, UP0 ;  /* 0x00000001ff067887 */ /* 0x000fe40008000000 */
[----:B------:R-:W-:-:S04]  /*38d0*/  USEL UR7, UR7, URZ, UP0 ;  /* 0x000000ff07077287 */ /* 0x000fc80008000000 */
[----:B------:R-:W-:Y:S01]  /*38e0*/  ULEA UR7, UR7, UR5, 0x3 ;  /* 0x0000000507077291 */ /* 0x000fe2000f8e18ff */
[----:B------:R-:W-:-:S04]  /*38f0*/  LOP3.LUT R2, R2, UR6, RZ, 0x3c, !PT ;  /* 0x0000000602027c12 */ /* 0x000fc8000f8e3cff */
[----:B------:R-:W-:-:S04]  /*3900*/  SHF.L.U32 R2, R2, 0x1f, RZ ;  /* 0x0000001f02027819 */ /* 0x000fc800000006ff */
[----:B------:R-:W2:Y:S02]  /*3910*/  SYNCS.PHASECHK.TRANS64.TRYWAIT P0, [UR7], R2 ;  /* 0x00000002ff0075a7 */ /* 0x000ea40008001107 */
[----:B--2---:R-:W-:Y:S05]  /*3920*/  @!P0 BRA `(.L_x_61) ;  /* 0x0000005c00108947 */ /* 0x004fea0003800000 */
.L_x_151:
[----:B------:R-:W-:Y:S01]  /*3930*/  NOP ;  /* 0x0000000000007918 */ /* 0x000fe20000000000 */
[----:B-1----:R-:W1:Y:S01]  /*3940*/  LDS R0, [UR4+0x14] ;  /* 0x00001404ff007984 */ /* 0x002e620008000800 */
[----:B------:R-:W-:Y:S01]  /*3950*/  ULOP3.LUT UR6, UR16, 0xffff, URZ, 0xc0, !UPT ;  /* 0x0000ffff10067892 */ /* 0x000fe2000f8ec0ff */
[----:B------:R-:W-:Y:S01]  /*3960*/  UMOV UR8, 0xffff ;  /* 0x0000ffff00087882 */ /* 0x000fe20000000000 */
[----:B------:R-:W-:Y:S02]  /*3970*/  UMOV UR5, 0x1 ;  /* 0x0000000100057882 */ /* 0x000fe40000000000 */
[----:B------:R-:W-:-:S04]  /*3980*/  USHF.R.U32.HI UR6, URZ, 0x5, UR6 ;  /* 0x00000005ff067899 */ /* 0x000fc80008011606 */
[----:B------:R-:W-:Y:S02]  /*3990*/  USHF.L.U32 UR8, UR8, UR6, URZ ;  /* 0x0000000608087299 */ /* 0x000fe400080006ff */
[----:B------:R-:W-:-:S04]  /*39a0*/  USHF.L.U32 UR5, UR5, UR6, URZ ;  /* 0x0000000605057299 */ /* 0x000fc800080006ff */
[----:B-1----:R-:W-:-:S04]  /*39b0*/  LOP3.LUT R0, R0, UR8, RZ, 0xc0, !PT ;  /* 0x0000000800007c12 */ /* 0x002fc8000f8ec0ff */
[----:B------:R-:W-:-:S13]  /*39c0*/  ISETP.NE.AND P0, PT, R0, UR8, PT ;  /* 0x0000000800007c0c */ /* 0x000fda000bf05270 */
[----:B------:R-:W-:Y:S05]  /*39d0*/  @P0 BRA `(.L_x_62) ;  /* 0x0000000000580947 */ /* 0x000fea0003800000 */
[----:B------:R-:W1:Y:S02]  /*39e0*/  LDS R0, [UR4+0x18] ;  /* 0x00001804ff007984 */ /* 0x000e640008000800 */
[----:B-1----:R-:W-:-:S04]  /*39f0*/  LOP3.LUT R0, R0, UR5, RZ, 0xc0, !PT ;  /* 0x0000000500007c12 */ /* 0x002fc8000f8ec0ff */
[----:B------:R-:W-:-:S13]  /*3a00*/  ISETP.NE.AND P0, PT, R0, UR5, PT ;  /* 0x0000000500007c0c */ /* 0x000fda000bf05270 */
[----:B------:R-:W-:Y:S05]  /*3a10*/  @P0 BRA `(.L_x_63) ;  /* 0x00000000003c0947 */ /* 0x000fea0003800000 */
[----:B------:R-:W1:Y:S01]  /*3a20*/  S2R R2, SR_LANEID ;  /* 0x0000000000027919 */ /* 0x000e620000000000 */
[----:B------:R-:W-:Y:S01]  /*3a30*/  ULOP3.LUT UR8, URZ, UR8, URZ, 0x33, !UPT ;  /* 0x00000008ff087292 */ /* 0x000fe2000f8e33ff */
[----:B------:R-:W-:Y:S02]  /*3a40*/  VOTEU.ANY UR7, UPT, PT ;  /* 0x0000000000077886 */ /* 0x000fe400038e0100 */
[----:B------:R-:W-:-:S03]  /*3a50*/  UFLO.U32 UR7, UR7 ;  /* 0x00000007000772bd */ /* 0x000fc600080e0000 */
[----:B------:R-:W-:-:S04]  /*3a60*/  IMAD.U32 R0, RZ, RZ, UR8 ;  /* 0x00000008ff007e24 */ /* 0x000fc8000f8e00ff */
[----:B------:R2:W4:Y:S02]  /*3a70*/  REDUX UR6, R0 ;  /* 0x00000000000673c4 */ /* 0x0005240000000000 */
[----:B------:R1:W-:Y:S02]  /*3a80*/  UTCATOMSWS.AND URZ, UR8 ;  /* 0x0000000800ff79e3 */ /* 0x0003e40008000000 */
[----:B-1----:R-:W-:Y:S02]  /*3a90*/  ISETP.EQ.U32.AND P0, PT, R2, UR7, PT ;  /* 0x0000000702007c0c */ /* 0x002fe4000bf02070 */
[----:B--2---:R-:W-:Y:S02]  /*3aa0*/  LOP3.LUT R0, RZ, UR5, RZ, 0x33, !PT ;  /* 0x00000005ff007c12 */ /* 0x004fe4000f8e33ff */
[----:B----4-:R-:W-:Y:S02]  /*3ab0*/  MOV R2, UR6 ;  /* 0x0000000600027c02 */ /* 0x010fe40008000f00 */
[----:B------:R-:W1:Y:S07]  /*3ac0*/  REDUX UR5, R0 ;  /* 0x00000000000573c4 */ /* 0x000e6e0000000000 */
[----:B------:R2:W-:Y:S01]  /*3ad0*/  @P0 ATOMS.AND RZ, [UR4+0x14], R2 ;  /* 0x00001402ffff098c */ /* 0x0005e2000a800004 */
[----:B-1----:R-:W-:-:S05]  /*3ae0*/  IMAD.U32 R0, RZ, RZ, UR5 ;  /* 0x00000005ff007e24 */ /* 0x002fca000f8e00ff */
[----:B------:R2:W-:Y:S01]  /*3af0*/  @P0 ATOMS.AND RZ, [UR4+0x18], R0 ;  /* 0x00001800ffff098c */ /* 0x0005e2000a800004 */
[----:B------:R-:W-:Y:S05]  /*3b00*/  BRA `(.L_x_64) ;  /* 0x0000000000147947 */ /* 0x000fea0003800000 */
.L_x_63:
[----:B------:R-:W-:Y:S02]  /*3b10*/  MOV R2, 0x3b30 ;  /* 0x00003b3000027802 */ /* 0x000fe40000000f00 */
[----:B---3-5:R-:W-:Y:S05]  /*3b20*/  CALL.REL.NOINC `($__internal_0_$__cuda_sm10x_tcgen05_guardrail_trap_col_being_dealloced_not_returned_by_alloc) ;  /* 0x0000005c00f87944 */ /* 0x028fea0003c00000 */
[----:B------:R-:W-:Y:S05]  /*3b30*/  BRA `(.L_x_64) ;  /* 0x0000000000087947 */ /* 0x000fea0003800000 */
.L_x_62:
[----:B------:R-:W-:Y:S02]  /*3b40*/  MOV R2, 0x3b60 ;  /* 0x00003b6000027802 */ /* 0x000fe40000000f00 */
[----:B---3-5:R-:W-:Y:S05]  /*3b50*/  CALL.REL.NOINC `($__internal_2_$__cuda_sm10x_tcgen05_guardrail_trap_unallocated_columns_being_dealloced) ;  /* 0x0000006000047944 */ /* 0x028fea0003c00000 */
.L_x_64:
[----:B------:R-:W-:Y:S01]  /*3b60*/  NOP ;  /* 0x0000000000007918 */ /* 0x000fe20000000000 */
[----:B------:R-:W-:Y:S05]  /*3b70*/  EXIT ;  /* 0x000000000000794d */ /* 0x000fea0003800000 */
.L_x_46:
[----:B------:R-:W-:-:S09]  /*3b80*/  UISETP.NE.OR UP2, UPT, UR8, 0x3, !UP2 ;  /* 0x000000030800788c */ /* 0x000fd2000d745670 */
[----:B------:R-:W-:Y:S05]  /*3b90*/  BRA.U UP2, `(.L_x_65) ;  /* 0x0000001102087547 */ /* 0x000fea000b800000 */
[----:B------:R-:W1:Y:S01]  /*3ba0*/  LDC R0, c[0x0][0xb30] ;  /* 0x0002cc00ff007b82 */ /* 0x000e620000000800 */
[----:B------:R-:W2:Y:S01]  /*3bb0*/  LDCU.64 UR8, c[0x0][0x888] ;  /* 0x00011100ff0877ac */ /* 0x000ea20008000a00 */
[----:B------:R-:W-:Y:S02]  /*3bc0*/  HFMA2 R27, -RZ, RZ, 0, 0 ;  /* 0x00000000ff1b7431 */ /* 0x000fe400000001ff */
[----:B------:R-:W-:Y:S01]  /*3bd0*/  IMAD.MOV.U32 R29, RZ, RZ, 0x1 ;  /* 0x00000001ff1d7424 */ /* 0x000fe200078e00ff */
[----:B------:R-:W-:Y:S01]  /*3be0*/  MOV R25, 0x2000 ;  /* 0x0000200000197802 */ /* 0x000fe20000000f00 */
[----:B------:R-:W4:Y:S01]  /*3bf0*/  LDCU.64 UR4, c[0x0][0x890] ;  /* 0x00011200ff0477ac */ /* 0x000f220008000a00 */
[----:B------:R-:W-:Y:S01]  /*3c00*/  IMAD.MOV.U32 R28, RZ, RZ, RZ ;  /* 0x000000ffff1c7224 */ /* 0x000fe200078e00ff */
[----:B------:R-:W3:Y:S01]  /*3c10*/  LDC R24, c[0x0][0x370] ;  /* 0x0000dc00ff187b82 */ /* 0x000ee20000000800 */
[----:B------:R-:W-:Y:S01]  /*3c20*/  UMOV UR7, 0x400 ;  /* 0x0000040000077882 */ /* 0x000fe20000000000 */
[----:B------:R-:W-:-:S02]  /*3c30*/  UPLOP3.LUT UP1, UPT, UPT, UPT, UPT, 0x40, 0x4 ;  /* 0x000000000004789c */ /* 0x000fc40003f2e870 */
[----:B------:R-:W-:-:S04]  /*3c40*/  ULEA UR7, UR37, UR7, 0x18 ;  /* 0x0000000725077291 */ /* 0x000fc8000f8ec0ff */
[----:B------:R-:W3:Y:S01]  /*3c50*/  LDC R3, c[0x0][0xb0c] ;  /* 0x0002c300ff037b82 */ /* 0x000ee20000000800 */
[----:B------:R-:W-:Y:S02]  /*3c60*/  UIADD3 UR13, UPT, UPT, UR7, 0x38, URZ ;  /* 0x00000038070d7890 */ /* 0x000fe4000fffe0ff */
[----:B--2---:R-:W-:Y:S02]  /*3c70*/  UISETP.NE.U32.AND UP2, UPT, UR8, URZ, UPT ;  /* 0x000000ff0800728c */ /* 0x004fe4000bf45070 */
[----:B------:R-:W-:Y:S02]  /*3c80*/  UIADD3 UR33, UPT, UPT, UR7, 0x20, URZ ;  /* 0x0000002007217890 */ /* 0x000fe4000fffe0ff */
[----:B----4-:R-:W-:Y:S01]  /*3c90*/  UISETP.NE.U32.AND UP3, UPT, UR4, URZ, UPT ;  /* 0x000000ff0400728c */ /* 0x010fe2000bf65070 */
[----:B------:R-:W2:Y:S01]  /*3ca0*/  LDC R18, c[0x0][0xb20] ;  /* 0x0002c800ff127b82 */ /* 0x000ea20000000800 */
[----:B-1----:R-:W-:Y:S01]  /*3cb0*/  ISETP.NE.AND P1, PT, R0, 0x1, PT ;  /* 0x000000010000780c */ /* 0x002fe20003f25270 */
[----:B------:R-:W-:-:S02]  /*3cc0*/  UISETP.NE.AND.EX UP2, UPT, UR9, URZ, UPT, UP2 ;  /* 0x000000ff0900728c */ /* 0x000fc4000bf45320 */
[----:B------:R-:W-:Y:S02]  /*3cd0*/  UIADD3 UR25, UPT, UPT, UR7, 0x28, URZ ;  /* 0x0000002807197890 */ /* 0x000fe4000fffe0ff */
[----:B------:R-:W-:Y:S02]  /*3ce0*/  UIADD3 UR17, UPT, UPT, UR7, 0x30, URZ ;  /* 0x0000003007117890 */ /* 0x000fe4000fffe0ff */
[----:B------:R-:W1:Y:S01]  /*3cf0*/  LDC.64 R30, c[0x0][0x348] ;  /* 0x0000d200ff1e7b82 */ /* 0x000e620000000a00 */
[----:B------:R-:W-:Y:S02]  /*3d00*/  UPRMT UR13, UR37, 0x654, UR13 ;  /* 0x00000654250d7896 */ /* 0x000fe4000800000d */
[----:B------:R-:W-:-:S05]  /*3d10*/  UISETP.NE.AND.EX UP3, UPT, UR5, URZ, UPT, UP3 ;  /* 0x000000ff0500728c */ /* 0x000fca000bf65330 */
[----:B------:R-:W4:Y:S08]  /*3d20*/  LDC.64 R16, c[0x0][0xb10] ;  /* 0x0002c400ff107b82 */ /* 0x000f300000000a00 */
[----:B------:R-:W1:Y:S08]  /*3d30*/  LDC.64 R6, c[0x0][0xb18] ;  /* 0x0002c600ff067b82 */ /* 0x000e700000000a00 */
[----:B------:R-:W1:Y:S08]  /*3d40*/  LDC.64 R4, c[0x0][0xb28] ;  /* 0x0002ca00ff047b82 */ /* 0x000e700000000a00 */
[----:B--23--:R-:W1:Y:S02]  /*3d50*/  LDC R19, c[0x0][0x374] ;  /* 0x0000dd00ff137b82 */ /* 0x00ce640000000800 */
.L_x_76:
[C---:B------:R-:W-:Y:S02]  /*3d60*/  LEA R0, R28.reuse, UR7, 0x3 ;  /* 0x000000071c007c11 */ /* 0x040fe4000f8e18ff */
[----:B------:R-:W-:Y:S02]  /*3d70*/  SHF.L.U32 R2, R27, 0x1f, RZ ;  /* 0x0000001f1b027819 */ /* 0x000fe400000006ff */
[----:B------:R-:W-:Y:S02]  /*3d80*/  LEA R20, R28, UR7, 0x4 ;  /* 0x000000071c147c11 */ /* 0x000fe4000f8e20ff */
[----:B--2---:R-:W2:Y:S02]  /*3d90*/  SYNCS.PHASECHK.TRANS64.TRYWAIT P0, [R0+URZ+0x70], R2 ;  /* 0x00007002000075a7 */ /* 0x004ea400080011ff */
[----:B--2---:R-:W-:Y:S05]  /*3da0*/  @!P0 BRA `(.L_x_66) ;  /* 0x0000005800088947 */ /* 0x004fea0003800000 */
.L_x_152:
[----:B------:R-:W-:Y:S01]  /*3db0*/  ISETP.GE.AND P0, PT, R40, 0x1, PT ;  /* 0x000000012800780c */ /* 0x000fe20003f06270 */
[----:B------:R-:W3:Y:S01]  /*3dc0*/  LDS.128 R20, [R20+0x100] ;  /* 0x0001000014147984 */ /* 0x000ee20000000c00 */
[----:B--2---:R-:W-:Y:S01]  /*3dd0*/  VIADD R0, R0, 0x80 ;  /* 0x0000008000007836 */ /* 0x004fe20000000000 */
[----:B------:R-:W-:Y:S01]  /*3de0*/  @!PT LDS RZ, [RZ] ;  /* 0x00000000fffff984 */ /* 0x000fe20000000800 */
[----:B------:R-:W-:Y:S01]  /*3df0*/  @!PT LDS RZ, [RZ] ;  /* 0x00000000fffff984 */ /* 0x000fe20000000800 */
[----:B------:R-:W-:Y:S01]  /*3e00*/  @!PT LDS RZ, [RZ] ;  /* 0x00000000fffff984 */ /* 0x000fe20000000800 */
[----:B------:R-:W-:Y:S01]  /*3e10*/  @!PT LDS RZ, [RZ] ;  /* 0x00000000fffff984 */ /* 0x000fe20000000800 */
[----:B------:R2:W-:Y:S06]  /*3e20*/  MEMBAR.ALL.CTA ;  /* 0x0000000000007992 */ /* 0x0005ec0000008000 */
[----:B--2---:R-:W2:Y:S01]  /*3e30*/  FENCE.VIEW.ASYNC.S ;  /* 0x00000000000073c6 */ /* 0x004ea20000000000 */
[----:B------:R-:W-:Y:S04]  /*3e40*/  PRMT R0, RZ, 0x654, R0 ;  /* 0x00000654ff007816 */ /* 0x000fe80000000000 */
[----:B--2---:R2:W-:Y:S01]  /*3e50*/  SYNCS.ARRIVE.TRANS64.RED.A1T0 RZ, [R0+URZ], RZ ;  /* 0x000000ff00ff79a7 */ /* 0x0045e200081004ff */
[----:B---3--:R-:W-:Y:S11]  /*3e60*/  LOP3.LUT P3, RZ, R22, 0x1, RZ, 0xc0, !PT ;  /* 0x0000000116ff7812 */ /* 0x008ff6000786c0ff */
[----:B------:R-:W-:Y:S02]  /*3e70*/  @!UPT UIADD3 URZ, UPT, UPT, URZ, URZ, URZ ;  /* 0x000000fffffff290 */ /* 0x000fe4000fffe0ff */
[----:B------:R-:W-:Y:S02]  /*3e80*/  @P3 MOV R11, R20 ;  /* 0x00000014000b3202 */ /* 0x000fe40000000f00 */
[----:B------:R-:W-:Y:S01]  /*3e90*/  @P3 LOP3.LUT R10, R21, 0xffff, RZ, 0xc0, !PT ;  /* 0x0000ffff150a3812 */ /* 0x000fe200078ec0ff */
[----:B--2---:R-:W-:Y:S06]  /*3ea0*/  @!P0 BRA `(.L_x_67) ;  /* 0x0000000000a48947 */ /* 0x004fec0003800000 */
[-C--:B-1----:R-:W-:Y:S01]  /*3eb0*/  IMAD.HI.U32 R0, R19, R7.reuse, RZ ;  /* 0x0000000713007227 */ /* 0x082fe200078e00ff */
[----:B------:R-:W-:Y:S02]  /*3ec0*/  ISETP.NE.AND P0, PT, R6, 0x1, PT ;  /* 0x000000010600780c */ /* 0x000fe40003f05270 */
[----:B------:R-:W-:Y:S01]  /*3ed0*/  ISETP.NE.AND P2, PT, R40, 0x1, PT ;  /* 0x000000012800780c */ /* 0x000fe20003f45270 */
[----:B----4-:R-:W-:Y:S01]  /*3ee0*/  IMAD.HI.U32 R9, R24, R16, RZ ;  /* 0x0000001018097227 */ /* 0x010fe200078e00ff */
[----:B------:R-:W-:Y:S02]  /*3ef0*/  SHF.R.U32.HI R0, RZ, R18, R0 ;  /* 0x00000012ff007219 */ /* 0x000fe40000011600 */
[----:B------:R-:W-:Y:S01]  /*3f00*/  ISETP.NE.AND P4, PT, R3, 0x1, PT ;  /* 0x000000010300780c */ /* 0x000fe20003f85270 */
[----:B------:R-:W-:Y:S01]  /*3f10*/  IMAD.HI.U32 R13, R10, R7, RZ ;  /* 0x000000070a0d7227 */ /* 0x000fe200078e00ff */
[----:B------:R-:W-:Y:S02]  /*3f20*/  SHF.R.U32.HI R9, RZ, R17, R9 ;  /* 0x00000011ff097219 */ /* 0x000fe40000011609 */
[----:B------:R-:W-:Y:S01]  /*3f30*/  SEL R0, R19, R0, !P0 ;  /* 0x0000000013007207 */ /* 0x000fe20004000000 */
[----:B------:R-:W-:Y:S01]  /*3f40*/  IMAD.HI.U32 R12, R11, R16, RZ ;  /* 0x000000100b0c7227 */ /* 0x000fe200078e00ff */
[----:B------:R-:W-:Y:S03]  /*3f50*/  SEL R9, R24, R9, !P4 ;  /* 0x0000000918097207 */ /* 0x000fe60006000000 */
[-C--:B------:R-:W-:Y:S01]  /*3f60*/  IMAD.HI.U32 R8, R0, R4.reuse, RZ ;  /* 0x0000000400087227 */ /* 0x080fe200078e00ff */
[----:B------:R-:W-:Y:S03]  /*3f70*/  SHF.R.U32.HI R12, RZ, R17, R12 ;  /* 0x00000011ff0c7219 */ /* 0x000fe6000001160c */
[----:B------:R-:W-:Y:S01]  /*3f80*/  IMAD.HI.U32 R2, R9, R4, RZ ;  /* 0x0000000409027227 */ /* 0x000fe200078e00ff */
[-C--:B------:R-:W-:Y:S02]  /*3f90*/  @P2 SHF.R.U32.HI R0, RZ, R5.reuse, R8 ;  /* 0x00000005ff002219 */ /* 0x080fe40000011608 */
[----:B------:R-:W-:Y:S02]  /*3fa0*/  SHF.R.U32.HI R8, RZ, R18, R13 ;  /* 0x00000012ff087219 */ /* 0x000fe4000001160d */
[----:B------:R-:W-:Y:S01]  /*3fb0*/  @P2 SHF.R.U32.HI R9, RZ, R5, R2 ;  /* 0x00000005ff092219 */ /* 0x000fe20000011602 */
[----:B------:R-:W-:Y:S01]  /*3fc0*/  IMAD R0, R40, R0, RZ ;  /* 0x0000000028007224 */ /* 0x000fe200078e02ff */
[----:B------:R-:W-:Y:S02]  /*3fd0*/  SEL R8, R10, R8, !P0 ;  /* 0x000000080a087207 */ /* 0x000fe40004000000 */
[----:B------:R-:W-:Y:S01]  /*3fe0*/  SEL R2, R11, R12, !P4 ;  /* 0x0000000c0b027207 */ /* 0x000fe20006000000 */
[----:B------:R-:W-:Y:S01]  /*3ff0*/  IMAD R12, R40, R9, RZ ;  /* 0x00000009280c7224 */ /* 0x000fe200078e02ff */
[C---:B------:R-:W-:Y:S01]  /*4000*/  ISETP.GE.AND P0, PT, R8.reuse, R0, PT ;  /* 0x000000000800720c */ /* 0x040fe20003f06270 */
[----:B------:R-:W-:Y:S03]  /*4010*/  IMAD.HI.U32 R0, R8, R4, RZ ;  /* 0x0000000408007227 */ /* 0x000fe600078e00ff */
[----:B------:R-:W-:Y:S02]  /*4020*/  ISETP.GE.OR P0, PT, R2, R12, P0 ;  /* 0x0000000c0200720c */ /* 0x000fe40000706670 */
[-C--:B------:R-:W-:Y:S04]  /*4030*/  SHF.R.U32.HI R0, RZ, R5.reuse, R0 ;  /* 0x00000005ff007219 */ /* 0x080fe80000011600 */
[----:B------:R-:W-:Y:S05]  /*4040*/  SEL R13, R8, R0, !P2 ;  /* 0x00000000080d7207 */ /* 0x000fea0005000000 */
[----:B------:R-:W-:Y:S02]  /*4050*/  IMAD.MOV R12, RZ, RZ, -R13 ;  /* 0x000000ffff0c7224 */ /* 0x000fe400078e0a0d */
[----:B------:R-:W-:Y:S04]  /*4060*/  @!P0 IMAD.HI.U32 R0, R2, R4, RZ ;  /* 0x0000000402008227 */ /* 0x000fe800078e00ff */
[----:B------:R-:W-:Y:S01]  /*4070*/  IMAD R12, R40, R12, R8 ;  /* 0x0000000c280c7224 */ /* 0x000fe200078e0208 */
[----:B------:R-:W-:Y:S04]  /*4080*/  @!P0 SHF.R.U32.HI R0, RZ, R5, R0 ;  /* 0x00000005ff008219 */ /* 0x000fe80000011600 */
[----:B------:R-:W-:Y:S04]  /*4090*/  @!P0 SEL R0, R2, R0, !P2 ;  /* 0x0000000002008207 */ /* 0x000fe80005000000 */
[----:B------:R-:W-:Y:S01]  /*40a0*/  @!P0 IADD3 R13, PT, PT, R13, -R0, RZ ;  /* 0x800000000d0d8210 */ /* 0x000fe20007ffe0ff */
[----:B------:R-:W-:Y:S01]  /*40b0*/  @!P0 IMAD R0, R9, R12, R0 ;  /* 0x0000000c09008224 */ /* 0x000fe200078e0200 */
[----:B------:R-:W-:Y:S01]  /*40c0*/  IADD3 R9, PT, PT, -R8, RZ, RZ ;  /* 0x000000ff08097210 */ /* 0x000fe20007ffe1ff */
[--C-:B------:R-:W-:Y:S02]  /*40d0*/  IMAD.MOV R12, RZ, RZ, -R2.reuse ;  /* 0x000000ffff0c7224 */ /* 0x100fe400078e0a02 */
[----:B------:R-:W-:Y:S02]  /*40e0*/  @!P0 IMAD R8, R13, R40, R2 ;  /* 0x000000280d088224 */ /* 0x000fe400078e0202 */
[----:B------:R-:W-:Y:S02]  /*40f0*/  @!P0 IMAD.MOV.U32 R2, RZ, RZ, R0 ;  /* 0x000000ffff028224 */ /* 0x000fe400078e0000 */
[----:B------:R-:W-:Y:S02]  /*4100*/  IMAD R11, R3, R12, R11 ;  /* 0x0000000c030b7224 */ /* 0x000fe400078e020b */
[----:B------:R-:W-:Y:S02]  /*4110*/  IMAD R10, R6, R9, R10 ;  /* 0x00000009060a7224 */ /* 0x000fe400078e020a */
[----:B------:R-:W-:Y:S02]  /*4120*/  IMAD R11, R2, R3, R11 ;  /* 0x00000003020b7224 */ /* 0x000fe400078e020b */
[----:B------:R-:W-:Y:S02]  /*4130*/  IMAD R10, R8, R6, R10 ;  /* 0x00000006080a7224 */ /* 0x000fe400078e020a */
.L_x_67:
[----:B------:R-:W-:Y:S05]  /*4140*/  BRA.U UP1, `(.L_x_68) ;  /* 0x0000000101107547 */ /* 0x000fea000b800000 */
[----:B------:R-:W-:Y:S04]  /*4150*/  MOV R2, UR6 ;  /* 0x0000000600027c02 */ /* 0x000fe80008000f00 */
[----:B------:R-:W-:Y:S04]  /*4160*/  SHF.L.U32 R2, R2, 0x1f, RZ ;  /* 0x0000001f02027819 */ /* 0x000fe800000006ff */
[----:B------:R-:W2:Y:S02]  /*4170*/  SYNCS.PHASECHK.TRANS64.TRYWAIT P0, [UR7+0x68], R2 ;  /* 0x00006802ff0075a7 */ /* 0x000ea40008001107 */
[----:B--2---:R-:W-:Y:S05]  /*4180*/  @!P0 BRA `(.L_x_69) ;  /* 0x0000005400248947 */ /* 0x004fea0003800000 */
.L_x_68:
[----:B------:R-:W-:Y:S02]  /*4190*/  R2UR UR35, R15 ;  /* 0x000000000f2372ca */ /* 0x000fe400000e0000 */
[----:B------:R-:W-:Y:S02]  /*41a0*/  R2UR UR34, R14 ;  /* 0x000000000e2272ca */ /* 0x000fe400000e0000 */
[----:B------:R-:W-:Y:S02]  /*41b0*/  ISETP.NE.U32.AND P2, PT, RZ, UR4, PT ;  /* 0x00000004ff007c0c */ /* 0x000fe4000bf45070 */
[----:B------:R-:W-:Y:S02]  /*41c0*/  SHF.L.U32 R14, R29, 0x1f, RZ ;  /* 0x0000001f1d0e7819 */ /* 0x000fe400000006ff */
[----:B------:R-:W-:Y:S05]  /*41d0*/  ISETP.NE.AND.EX P2, PT, RZ, UR5, PT, P2 ;  /* 0x00000005ff007c0c */ /* 0x000fea000bf45320 */
[----:B------:R-:W-:Y:S02]  /*41e0*/  USHF.L.U32 UR35, UR35, 0x6, URZ ;  /* 0x0000000623237899 */ /* 0x000fe400080006ff */
[----:B------:R-:W-:Y:S01]  /*41f0*/  USHF.L.U32 UR34, UR34, 0x8, URZ ;  /* 0x0000000822227899 */ /* 0x000fe200080006ff */
[----:B------:R-:W-:Y:S11]  /*4200*/  BRA.U !UP3, `(.L_x_70) ;  /* 0x000000010b347547 */ /* 0x000ff6000b800000 */
[----:B------:R-:W-:Y:S01]  /*4210*/  UPLOP3.LUT UP0, UPT, UPT, UPT, UP2, 0x80, 0x8 ;  /* 0x000000000008789c */ /* 0x000fe20003f0f020 */
[----:B--2---:R-:W-:Y:S02]  /*4220*/  HFMA2 R0, -RZ, RZ, 0, 5.9604644775390625e-08 ;  /* 0x00000001ff007431 */ /* 0x004fe400000001ff */
[----:B------:R-:W-:Y:S03]  /*4230*/  IMAD.MOV.U32 R88, RZ, RZ, 0x1 ;  /* 0x00000001ff587424 */ /* 0x000fe600078e00ff */
[----:B------:R-:W-:Y:S05]  /*4240*/  PLOP3.LUT P0, PT, PT, PT, UP0, 0x80, 0x8 ;  /* 0x000000000008781c */ /* 0x000fea0003f0f008 */
[----:B------:R-:W2:Y:S01]  /*4250*/  @UP0 LDCU.64 UR10, c[0x0][0x888] ;  /* 0x00011100ff0a07ac */ /* 0x000ea20008000a00 */
[----:B------:R-:W-:Y:S07]  /*4260*/  @UP0 UIMAD UR8, UR36, UR4, URZ ;  /* 0x00000004240802a4 */ /* 0x000fee000f8e02ff */
[----:B------:R-:W-:Y:S01]  /*4270*/  @!P0 PRMT R88, R0, 0x7610, R88 ;  /* 0x0000761000588816 */ /* 0x000fe20000000058 */
[----:B--2---:R-:W-:Y:S03]  /*4280*/  @UP0 UIMAD.WIDE UR10, UR8, 0x4, UR10 ;  /* 0x00000004080a08a5 */ /* 0x004fe6000f8e020a */
[----:B------:R-:W2:Y:S03]  /*4290*/  @!UP0 LDCU UR8, c[0x0][0x880] ;  /* 0x00011000ff0887ac */ /* 0x000ea60008000800 */
[----:B------:R-:W-:Y:S01]  /*42a0*/  IMAD.U32 R8, RZ, RZ, UR10 ;  /* 0x0000000aff087e24 */ /* 0x000fe2000f8e00ff */
[----:B------:R-:W-:Y:S05]  /*42b0*/  MOV R9, UR11 ;  /* 0x0000000b00097c02 */ /* 0x000fea0008000f00 */
[----:B-----5:R3:W5:Y:S02]  /*42c0*/  @P0 LDG.E R49, desc[UR46][R8.64] ;  /* 0x0000002e08310981 */ /* 0x020764000c1e1900 */
[----:B--23--:R-:W-:Y:S07]  /*42d0*/  @!P0 IMAD.U32 R49, RZ, RZ, UR8 ;  /* 0x00000008ff318e24 */ /* 0x00cfee000f8e00ff */
.L_x_70:
[----:B-----5:R-:W-:Y:S01]  /*42e0*/  @!P2 FSETP.EQ.AND P0, PT, R49, RZ, PT ;  /* 0x000000ff3100a20b */ /* 0x020fe20003f02000 */
[----:B------:R-:W-:Y:S01]  /*42f0*/  @!UPT UIADD3 URZ, UPT, UPT, URZ, URZ, URZ ;  /* 0x000000fffffff290 */ /* 0x000fe2000fffe0ff */
[----:B------:R-:W-:Y:S11]  /*4300*/  @!P2 BRA `(.L_x_71) ;  /* 0x000000000014a947 */ /* 0x000ff60003800000 */
[----:B------:R-:W-:Y:S02]  /*4310*/  LOP3.LUT P2, RZ, R88, 0xff, RZ, 0xc0, !PT ;  /* 0x000000ff58ff7812 */ /* 0x000fe4000784c0ff */
[----:B------:R-:W-:Y:S04]  /*4320*/  PLOP3.LUT P0, PT, PT, PT, UP0, 0x80, 0x8 ;  /* 0x000000000008781c */ /* 0x000fe80003f0f008 */
[----:B------:R-:W-:Y:S07]  /*4330*/  PLOP3.LUT P0, PT, P0, PT, PT, 0x8, 0x80 ;  /* 0x000000000080781c */ /* 0x000fee000070e170 */
[----:B------:R-:W-:Y:S11]  /*4340*/  @P2 FSETP.EQ.AND P0, PT, R49, RZ, PT ;  /* 0x000000ff3100220b */ /* 0x000ff60003f02000 */
[----:B------:R-:W-:Y:S02]  /*4350*/  @!UPT UIADD3 URZ, UPT, UPT, URZ, URZ, URZ ;  /* 0x000000fffffff290 */ /* 0x000fe4000fffe0ff */
.L_x_71:
[----:B------:R-:W3:Y:S01]  /*4360*/  SYNCS.PHASECHK.TRANS64.TRYWAIT P2, [UR7+0x40], R14 ;  /* 0x0000400eff0075a7 */ /* 0x000ee20008041107 */
[----:B------:R-:W-:Y:S04]  /*4370*/  ELECT P4, URZ, PT ;  /* 0x0000000000ff782f */ /* 0x000fe80003880000 */
[----:B------:R-:W-:Y:S11]  /*4380*/  PLOP3.LUT P4, PT, P0, P4, PT, 0xf2, 0x2f ;  /* 0x00000000002f781c */ /* 0x000ff60000789e72 */
[----:B------:R-:W-:Y:S02]  /*4390*/  @!UPT UIADD3 URZ, UPT, UPT, URZ, URZ, URZ ;  /* 0x000000fffffff290 */ /* 0x000fe4000fffe0ff */
[----:B-1----:R-:W-:Y:S05]  /*43a0*/  @!P4 IADD3 R8, P0, PT, R30, 0x580, RZ ;  /* 0x000005801e08c810 */ /* 0x002fea0007f1e0ff */
[----:B--2---:R-:W-:Y:S01]  /*43b0*/  @!P4 IMAD.X R2, RZ, RZ, R31, P0 ;  /* 0x000000ffff02c224 */ /* 0x004fe200000e061f */
[----:B---3--:R-:W-:Y:S07]  /*43c0*/  @!P2 BRA `(.L_x_72) ;  /* 0x0000005000aca947 */ /* 0x008fee0003800000 */
.L_x_155:
[----:B------:R-:W-:Y:S01]  /*43d0*/  @!P4 R2UR UR8, R2 ;  /* 0x000000000208c2ca */ /* 0x000fe200000e0000 */
[----:B------:R-:W-:Y:S01]  /*43e0*/  VOTEU.ALL UP1, P4 ;  /* 0x0000000000ff7886 */ /* 0x000fe20002020000 */
[----:B------:R-:W-:Y:S01]  /*43f0*/  @!P4 R2UR UR9, R8 ;  /* 0x000000000809c2ca */ /* 0x000fe200000e0000 */
[----:B-1----:R-:W-:Y:S01]  /*4400*/  @!P4 IMAD.MOV.U32 R0, RZ, RZ, 0x2000 ;  /* 0x00002000ff00c424 */ /* 0x002fe200078e00ff */
[----:B------:R-:W-:Y:S01]  /*4410*/  UMOV UR10, 0x0 ;  /* 0x00000000000a7882 */ /* 0x000fe20000000000 */
[----:B------:R-:W-:Y:S01]  /*4420*/  UMOV UR11, 0x10000000 ;  /* 0x10000000000b7882 */ /* 0x000fe20000000000 */
[----:B------:R-:W-:Y:S01]  /*4430*/  @!UP1 UIADD3 UR32, UPT, UPT, UR7, 0x400, URZ ;  /* 0x0000040007209890 */ /* 0x000fe2000fffe0ff */
[----:B------:R-:W-:Y:S06]  /*4440*/  VOTEU.ALL UP1, P4 ;  /* 0x0000000000ff7886 */ /* 0x000fec0002020000 */
[----:B------:R-:W-:Y:S01]  /*4450*/  IMAD.U32 R9, RZ, RZ, UR8 ;  /* 0x00000008ff097e24 */ /* 0x000fe2000f8e00ff */
[----:B------:R-:W-:Y:S01]  /*4460*/  UPRMT UR8, UR37, 0x654, UR33 ;  /* 0x0000065425087896 */ /* 0x000fe20008000021 */
[----:B------:R-:W-:Y:S03]  /*4470*/  IMAD.U32 R8, RZ, RZ, UR9 ;  /* 0x00000009ff087e24 */ /* 0x000fe6000f8e00ff */
[----:B------:R-:W-:Y:S02]  /*4480*/  @!P4 R2UR UR15, R9 ;  /* 0x00000000090fc2ca */ /* 0x000fe400000e0000 */
[----:B------:R-:W-:Y:S02]  /*4490*/  @!P4 R2UR UR14, R8 ;  /* 0x00000000080ec2ca */ /* 0x000fe400000e0000 */
[----:B------:R-:W-:Y:S05]  /*44a0*/  @!P4 IADD3 R8, P0, PT, R30, 0x580, RZ ;  /* 0x000005801e08c810 */ /* 0x000fea0007f1e0ff */
[----:B------:R-:W-:Y:S06]  /*44b0*/  @!P4 IMAD.X R2, RZ, RZ, R31, P0 ;  /* 0x000000ffff02c224 */ /* 0x000fec00000e061f */
[----:B------:R1:W-:Y:S01]  /*44c0*/  @!UP1 UTMALDG.3D [UR32], [UR14], desc[UR10] ;  /* 0x00000a200e0095b4 */ /* 0x0003e20008011000 */
[----:B------:R1:W-:Y:S01]  /*44d0*/  @!P4 SYNCS.ARRIVE.TRANS64.RED.A0TR RZ, [UR7+0x20], R0 ;  /* 0x00002000ffffc9a7 */ /* 0x0003e20008300407 */
[----:B------:R-:W-:Y:S01]  /*44e0*/  SYNCS.ARRIVE.TRANS64.RED.A1T0 RZ, [UR8], RZ ;  /* 0x000000ffffff79a7 */ /* 0x000fe20008100408 */
[----:B------:R-:W2:Y:S02]  /*44f0*/  SYNCS.PHASECHK.TRANS64.TRYWAIT P2, [UR7+0x48], R14 ;  /* 0x0000480eff0075a7 */ /* 0x000ea40008041107 */
[----:B-12---:R-:W-:Y:S05]  /*4500*/  @!P2 BRA `(.L_x_73) ;  /* 0x000000500074a947 */ /* 0x006fea0003800000 */
.L_x_157:
[----:B------:R-:W-:Y:S01]  /*4510*/  @!P4 R2UR UR8, R2 ;  /* 0x000000000208c2ca */ /* 0x000fe200000e0000 */
[----:B------:R-:W-:Y:S01]  /*4520*/  VOTEU.ALL UP1, P4 ;  /* 0x0000000000ff7886 */ /* 0x000fe20002020000 */
[----:B------:R-:W-:Y:S01]  /*4530*/  @!P4 R2UR UR9, R8 ;  /* 0x000000000809c2ca */ /* 0x000fe200000e0000 */
[----:B-1----:R-:W-:Y:S01]  /*4540*/  @!P4 IMAD.MOV.U32 R0, RZ, RZ, 0x2000 ;  /* 0x00002000ff00c424 */ /* 0x002fe200078e00ff */
[----:B------:R-:W-:Y:S01]  /*4550*/  UMOV UR10, 0x0 ;  /* 0x00000000000a7882 */ /* 0x000fe20000000000 */
[----:B------:R-:W-:Y:S01]  /*4560*/  UMOV UR11, 0x10000000 ;  /* 0x10000000000b7882 */ /* 0x000fe20000000000 */
[----:B------:R-:W-:Y:S02]  /*4570*/  @!UP1 UIADD3 UR26, UPT, UPT, UR34, 0x40, URZ ;  /* 0x00000040221a9890 */ /* 0x000fe4000fffe0ff */
[----:B------:R-:W-:Y:S01]  /*4580*/  @!UP1 UIADD3 UR24, UPT, UPT, UR7, 0x2400, URZ ;  /* 0x0000240007189890 */ /* 0x000fe2000fffe0ff */
[----:B------:R-:W-:Y:S01]  /*4590*/  VOTEU.ALL UP1, P4 ;  /* 0x0000000000ff7886 */ /* 0x000fe20002020000 */
[----:B------:R-:W-:Y:S01]  /*45a0*/  UMOV UR27, UR35 ;  /* 0x00000023001b7c82 */ /* 0x000fe20008000000 */
[----:B------:R-:W-:Y:S02]  /*45b0*/  UMOV UR28, UR36 ;  /* 0x00000024001c7c82 */ /* 0x000fe40008000000 */
        /* <DEDUP_REMOVED lines=12> */
.L_x_159:
[----:B------:R-:W2:Y:S01]  /*4680*/  LDC.64 R12, c[0x0][0xb18] ;  /* 0x0002c600ff0c7b82 */ /* 0x000ea20000000a00 */
[----:B------:R-:W-:Y:S01]  /*4690*/  @!P4 R2UR UR8, R2 ;  /* 0x000000000208c2ca */ /* 0x000fe200000e0000 */
[----:B------:R-:W-:Y:S01]  /*46a0*/  VOTEU.ALL UP1, P4 ;  /* 0x0000000000ff7886 */ /* 0x000fe20002020000 */
[----:B------:R-:W-:Y:S01]  /*46b0*/  @!P4 R2UR UR9, R8 ;  /* 0x000000000809c2ca */ /* 0x000fe200000e0000 */
[----:B-1----:R-:W-:Y:S01]  /*46c0*/  @!P4 IMAD.MOV.U32 R0, RZ, RZ, 0x2000 ;  /* 0x00002000ff00c424 */ /* 0x002fe200078e00ff */
[----:B------:R-:W-:Y:S03]  /*46d0*/  UMOV UR10, 0x0 ;  /* 0x00000000000a7882 */ /* 0x000fe60000000000 */
[----:B------:R-:W1:Y:S01]  /*46e0*/  @!P1 LDC R2, c[0x0][0xb0c] ;  /* 0x0002c300ff029b82 */ /* 0x000e620000000800 */
[----:B------:R-:W-:Y:S01]  /*46f0*/  @!UP1 UIADD3 UR18, UPT, UPT, UR34, 0x80, URZ ;  /* 0x0000008022129890 */ /* 0x000fe2000fffe0ff */
[----:B------:R-:W-:Y:S01]  /*4700*/  @P3 SHF.R.U32.HI R26, RZ, 0x10, R21 ;  /* 0x00000010ff1a3819 */ /* 0x000fe20000011615 */
[----:B------:R-:W-:Y:S01]  /*4710*/  @!UP1 UIADD3 UR16, UPT, UPT, UR7, 0x4400, URZ ;  /* 0x0000440007109890 */ /* 0x000fe2000fffe0ff */
[----:B------:R-:W-:Y:S01]  /*4720*/  VIADD R28, R28, 0x1 ;  /* 0x000000011c1c7836 */ /* 0x000fe20000000000 */
[----:B------:R-:W-:Y:S01]  /*4730*/  VOTEU.ALL UP1, P4 ;  /* 0x0000000000ff7886 */ /* 0x000fe20002020000 */
[----:B------:R-:W-:Y:S01]  /*4740*/  UMOV UR11, 0x10000000 ;  /* 0x10000000000b7882 */ /* 0x000fe20000000000 */
[----:B------:R-:W-:Y:S01]  /*4750*/  UMOV UR19, UR35 ;  /* 0x0000002300137c82 */ /* 0x000fe20008000000 */
[----:B------:R-:W-:Y:S01]  /*4760*/  IMAD.U32 R9, RZ, RZ, UR8 ;  /* 0x00000008ff097e24 */ /* 0x000fe2000f8e00ff */
[----:B------:R-:W-:Y:S01]  /*4770*/  UMOV UR20, UR36 ;  /* 0x0000002400147c82 */ /* 0x000fe20008000000 */
[----:B------:R-:W-:Y:S01]  /*4780*/  IMAD.U32 R8, RZ, RZ, UR9 ;  /* 0x00000009ff087e24 */ /* 0x000fe2000f8e00ff */
[----:B------:R-:W-:Y:S02]  /*4790*/  UPRMT UR8, UR37, 0x654, UR17 ;  /* 0x0000065425087896 */ /* 0x000fe40008000011 */
[----:B------:R-:W-:Y:S02]  /*47a0*/  @!P4 R2UR UR15, R9 ;  /* 0x00000000090fc2ca */ /* 0x000fe400000e0000 */
[----:B------:R-:W-:Y:S02]  /*47b0*/  @!P4 R2UR UR14, R8 ;  /* 0x00000000080ec2ca */ /* 0x000fe400000e0000 */
[----:B------:R-:W3:Y:S11]  /*47c0*/  LDC.64 R8, c[0x0][0xb10] ;  /* 0x0002c400ff087b82 */ /* 0x000ef60000000a00 */
[----:B------:R1:W-:Y:S01]  /*47d0*/  @!UP1 UTMALDG.3D [UR16], [UR14], desc[UR10] ;  /* 0x00000a100e0095b4 */ /* 0x0003e20008011000 */
[----:B------:R5:W-:Y:S01]  /*47e0*/  @!P4 SYNCS.ARRIVE.TRANS64.RED.A0TR RZ, [UR7+0x30], R0 ;  /* 0x00003000ffffc9a7 */ /* 0x000be20008300407 */
[C---:B---3--:R-:W-:Y:S01]  /*47f0*/  @!P1 IMAD.HI.U32 R8, R11.reuse, R8, RZ ;  /* 0x000000080b089227 */ /* 0x048fe200078e00ff */
[----:B--2---:R-:W-:Y:S02]  /*4800*/  @!P1 ISETP.NE.AND P0, PT, R12, 0x1, PT ;  /* 0x000000010c00980c */ /* 0x004fe40003f05270 */
[----:B-1----:R-:W-:Y:S01]  /*4810*/  @!P1 ISETP.NE.AND P2, PT, R2, 0x1, PT ;  /* 0x000000010200980c */ /* 0x002fe20003f45270 */
[----:B------:R-:W-:Y:S01]  /*4820*/  SYNCS.ARRIVE.TRANS64.RED.A1T0 RZ, [UR8], RZ ;  /* 0x000000ffffff79a7 */ /* 0x000fe20008100408 */
[C---:B------:R-:W-:Y:S01]  /*4830*/  @!P1 IMAD.HI.U32 R13, R10.reuse, R13, RZ ;  /* 0x0000000d0a0d9227 */ /* 0x040fe200078e00ff */
[----:B------:R-:W-:Y:S04]  /*4840*/  @!P1 SHF.R.U32.HI R8, RZ, R9, R8 ;  /* 0x00000009ff089219 */ /* 0x000fe80000011608 */
[----:B------:R-:W-:Y:S01]  /*4850*/  @!P1 SEL R8, R11, R8, !P2 ;  /* 0x000000080b089207 */ /* 0x000fe20005000000 */
[----:B------:R-:W1:Y:S01]  /*4860*/  SYNCS.PHASECHK.TRANS64.TRYWAIT P5, [UR7+0x58], R14 ;  /* 0x0000580eff0075a7 */ /* 0x000e6200080a1107 */
[----:B-----5:R-:W2:Y:S02]  /*4870*/  @!P1 LDC R0, c[0x0][0xb20] ;  /* 0x0002c800ff009b82 */ /* 0x020ea40000000800 */
[----:B--2---:R-:W-:Y:S04]  /*4880*/  @!P1 SHF.R.U32.HI R0, RZ, R0, R13 ;  /* 0x00000000ff009219 */ /* 0x004fe8000001160d */
[----:B------:R-:W-:Y:S05]  /*4890*/  @!P1 SEL R9, R10, R0, !P0 ;  /* 0x000000000a099207 */ /* 0x000fea0004000000 */
[----:B------:R-:W-:Y:S02]  /*48a0*/  @!P1 IMAD.IADD R0, R9, 0x1, -R8 ;  /* 0x0000000109009824 */ /* 0x000fe400078e0a08 */
[----:B------:R-:W-:Y:S02]  /*48b0*/  @!P1 IMAD.IADD R8, R8, 0x1, -R9 ;  /* 0x0000000108089824 */ /* 0x000fe400078e0a09 */
[----:B------:R-:W-:Y:S02]  /*48c0*/  @!P1 IMAD R11, R0, R2, R11 ;  /* 0x00000002000b9224 */ /* 0x000fe400078e020b */
[----:B------:R-:W-:Y:S01]  /*48d0*/  @!P1 IMAD R10, R8, R12, R10 ;  /* 0x0000000c080a9224 */ /* 0x000fe200078e020a */
[----:B-1----:R-:W-:Y:S06]  /*48e0*/  @!P5 BRA `(.L_x_75) ;  /* 0x0000004c00acd947 */ /* 0x002fec0003800000 */
.L_x_161:
[----:B------:R-:W-:Y:S01]  /*48f0*/  @!P4 IADD3 R2, P0, PT, R30, 0x580, RZ ;  /* 0x000005801e02c810 */ /* 0x000fe20007f1e0ff */
[----:B------:R-:W-:Y:S01]  /*4900*/  VOTEU.ALL UP1, P4 ;  /* 0x0000000000ff7886 */ /* 0x000fe20002020000 */
[----:B------:R-:W-:Y:S01]  /*4910*/  UMOV UR18, 0x0 ;  /* 0x0000000000127882 */ /* 0x000fe20000000000 */
[----:B------:R-:W-:Y:S01]  /*4920*/  UMOV UR19, 0x10000000 ;  /* 0x1000000000137882 */ /* 0x000fe20000000000 */
[----:B------:R-:W-:Y:S01]  /*4930*/  @!P4 R2UR UR9, R2 ;  /* 0x000000000209c2ca */ /* 0x000fe200000e0000 */
[----:B-1----:R-:W-:Y:S01]  /*4940*/  @!P4 IMAD.X R0, RZ, RZ, R31, P0 ;  /* 0x000000ffff00c224 */ /* 0x002fe200000e061f */
[----:B------:R-:W-:Y:S01]  /*4950*/  @!UP1 UIADD3 UR10, UPT, UPT, UR34, 0xc0, URZ ;  /* 0x000000c0220a9890 */ /* 0x000fe2000fffe0ff */
[----:B------:R-:W-:Y:S01]  /*4960*/  ISETP.NE.AND P0, PT, R28, 0x2, PT ;  /* 0x000000021c00780c */ /* 0x000fe20003f05270 */
[----:B------:R-:W-:Y:S01]  /*4970*/  UMOV UR11, UR35 ;  /* 0x00000023000b7c82 */ /* 0x000fe20008000000 */
[----:B------:R-:W-:Y:S01]  /*4980*/  UMOV UR12, UR36 ;  /* 0x00000024000c7c82 */ /* 0x000fe20008000000 */
[----:B------:R-:W-:Y:S01]  /*4990*/  @!P4 R2UR UR8, R0 ;  /* 0x000000000008c2ca */ /* 0x000fe200000e0000 */
[----:B------:R-:W-:Y:S01]  /*49a0*/  IMAD.IADD R14, R10, 0x1, R86 ;  /* 0x000000010a0e7824 */ /* 0x000fe200078e0256 */
[----:B------:R-:W-:Y:S01]  /*49b0*/  @P3 R2UR UR36, R26 ;  /* 0x000000001a2432ca */ /* 0x000fe200000e0000 */
[----:B------:R-:W-:Y:S01]  /*49c0*/  IMAD.IADD R15, R11, 0x1, R87 ;  /* 0x000000010b0f7824 */ /* 0x000fe200078e0257 */
[----:B------:R-:W-:Y:S02]  /*49d0*/  SEL R0, RZ, 0x1, P0 ;  /* 0x00000001ff007807 */ /* 0x000fe40000000000 */
[----:B------:R-:W-:Y:S01]  /*49e0*/  LOP3.LUT R29, R29, 0x1, RZ, 0x3c, !PT ;  /* 0x000000011d1d7812 */ /* 0x000fe200078e3cff */
[----:B------:R-:W-:Y:S01]  /*49f0*/  IMAD.U32 R8, RZ, RZ, UR9 ;  /* 0x00000009ff087e24 */ /* 0x000fe2000f8e00ff */
[----:B------:R-:W-:Y:S01]  /*4a00*/  @!UP1 UIADD3 UR9, UPT, UPT, UR7, 0x38, URZ ;  /* 0x0000003807099890 */ /* 0x000fe2000fffe0ff */
[----:B------:R-:W-:Y:S02]  /*4a10*/  LOP3.LUT R27, R27, R0, RZ, 0x3c, !PT ;  /* 0x000000001b1b7212 */ /* 0x000fe400078e3cff */
[----:B------:R-:W-:Y:S02]  /*4a20*/  SEL R28, R28, RZ, P0 ;  /* 0x000000ff1c1c7207 */ /* 0x000fe40000000000 */
[----:B------:R-:W-:Y:S01]  /*4a30*/  IMAD.U32 R9, RZ, RZ, UR8 ;  /* 0x00000008ff097e24 */ /* 0x000fe2000f8e00ff */
[----:B------:R-:W-:Y:S01]  /*4a40*/  @!P4 R2UR UR14, R8 ;  /* 0x00000000080ec2ca */ /* 0x000fe200000e0000 */
[----:B------:R-:W-:Y:S01]  /*4a50*/  @!UP1 UIADD3 UR8, UPT, UPT, UR7, 0x6400, URZ ;  /* 0x0000640007089890 */ /* 0x000fe2000fffe0ff */
[----:B------:R-:W-:Y:S02]  /*4a60*/  VOTEU.ALL UP1, P4 ;  /* 0x0000000000ff7886 */ /* 0x000fe40002020000 */
[----:B------:R-:W-:Y:S11]  /*4a70*/  @!P4 R2UR UR15, R9 ;  /* 0x00000000090fc2ca */ /* 0x000ff600000e0000 */
[----:B------:R-:W-:Y:S02]  /*4a80*/  @!UPT UIADD3 URZ, UPT, UPT, URZ, URZ, URZ ;  /* 0x000000fffffff290 */ /* 0x000fe4000fffe0ff */
[----:B------:R2:W-:Y:S01]  /*4a90*/  @!UP1 UTMALDG.3D [UR8], [UR14], desc[UR18] ;  /* 0x000012080e0095b4 */ /* 0x0005e20008011000 */
[----:B------:R2:W-:Y:S01]  /*4aa0*/  @!P4 SYNCS.ARRIVE.TRANS64.RED.A0TR RZ, [UR7+0x38], R25 ;  /* 0x00003819ffffc9a7 */ /* 0x0005e20008300407 */
[----:B------:R-:W-:Y:S01]  /*4ab0*/  UPLOP3.LUT UP1, UPT, UPT, UPT, UPT, 0x80, 0x8 ;  /* 0x000000000008789c */ /* 0x000fe20003f2f070 */
[----:B------:R-:W-:Y:S01]  /*4ac0*/  SYNCS.ARRIVE.TRANS64.RED.A1T0 RZ, [UR13], RZ ;  /* 0x000000ffffff79a7 */ /* 0x000fe2000810040d */
[----:B------:R-:W-:Y:S09]  /*4ad0*/  @P3 BRA `(.L_x_76) ;  /* 0xfffffff000a03947 */ /* 0x000ff2000383ffff */
[----:B------:R-:W-:-:S04]  /*4ae0*/  SHF.L.U32 R2, R29, 0x1f, RZ ;  /* 0x0000001f1d027819 */ /* 0x000fc800000006ff */
[----:B------:R-:W1:Y:S02]  /*4af0*/  SYNCS.PHASECHK.TRANS64.TRYWAIT P0, [UR7+0x40], R2 ;  /* 0x00004002ff0075a7 */ /* 0x000e640008001107 */
[----:B-1----:R-:W-:Y:S05]  /*4b00*/  @!P0 BRA `(.L_x_77) ;  /* 0x0000004c003c8947 */ /* 0x002fea0003800000 */
.L_x_163:
[----:B------:R-:W3:Y:S02]  /*4b10*/  SYNCS.PHASECHK.TRANS64.TRYWAIT P0, [UR7+0x48], R2 ;  /* 0x00004802ff0075a7 */ /* 0x000ee40008001107 */
[----:B---3--:R-:W-:Y:S05]  /*4b20*/  @!P0 BRA `(.L_x_78) ;  /* 0x0000004c004c8947 */ /* 0x008fea0003800000 */
.L_x_165:
[----:B------:R-:W3:Y:S02]  /*4b30*/  SYNCS.PHASECHK.TRANS64.TRYWAIT P0, [UR7+0x50], R2 ;  /* 0x00005002ff0075a7 */ /* 0x000ee40008001107 */
[----:B---3--:R-:W-:Y:S05]  /*4b40*/  @!P0 BRA `(.L_x_79) ;  /* 0x0000004c005c8947 */ /* 0x008fea0003800000 */
.L_x_167:
[----:B-1----:R-:W-:-:S07]  /*4b50*/  MOV R0, UR7 ;  /* 0x0000000700007c02 */ /* 0x002fce0008000f00 */
.L_x_80:
[----:B-1----:R-:W-:-:S04]  /*4b60*/  SHF.L.U32 R2, R29, 0x1f, RZ ;  /* 0x0000001f1d027819 */ /* 0x002fc800000006ff */
[----:B------:R1:W3:Y:S03]  /*4b70*/  SYNCS.PHASECHK.TRANS64.TRYWAIT P0, [R0+URZ+0x58], R2 ;  /* 0x00005802000075a7 */ /* 0x0002e600080011ff */
[----:B---3--:R-:W-:Y:S05]  /*4b80*/  @!P0 NANOSLEEP.SYNCS 0x989680 ;  /* 0x009896800000895d */ /* 0x008fea0003900000 */
[----:B------:R-:W3:Y:S02]  /*4b90*/  @!P0 SYNCS.PHASECHK.TRANS64 P0, [R0+URZ+0x58], R2 ;  /* 0x00005802000085a7 */ /* 0x000ee400080010ff */
[----:B--23--:R-:W-:Y:S05]  /*4ba0*/  @P0 EXIT ;  /* 0x000000000000094d */ /* 0x00cfea0003800000 */
[----:B------:R-:W-:Y:S05]  /*4bb0*/  BRA `(.L_x_80) ;  /* 0xfffffffc00e87947 */ /* 0x000fea000383ffff */
.L_x_65:
[----:B------:R-:W-:-:S06]  /*4bc0*/  UISETP.GE.AND UP1, UPT, UR8, 0x4, UPT ;  /* 0x000000040800788c */ /* 0x000fcc000bf26270 */
[----:B------:R-:W-:-:S13]  /*4bd0*/  PLOP3.LUT P0, PT, PT, PT, UP1, 0x80, 0x8 ;  /* 0x000000000008781c */ /* 0x000fda0003f0f018 */
[----:B------:R-:W-:Y:S05]  /*4be0*/  @!P0 EXIT ;  /* 0x000000000000894d */ /* 0x000fea0003800000 */
[----:B------:R-:W-:Y:S01]  /*4bf0*/  BAR.SYNC.DEFER_BLOCKING 0x6, 0xa0 ;  /* 0x0182800000007b1d */ /* 0x000fe20000010000 */
[C---:B------:R-:W-:Y:S01]  /*4c00*/  IMAD.SHL.U32 R4, R101.reuse, 0x40, RZ ;  /* 0x0000004065047824 */ /* 0x040fe200078e00ff */
[C---:B------:R-:W-:Y:S01]  /*4c10*/  R2P PR, R101.reuse, 0x6 ;  /* 0x0000000665007804 */ /* 0x040fe20000000000 */
[C---:B------:R-:W-:Y:S01]  /*4c20*/  IMAD.SHL.U32 R92, R101.reuse, 0x8, RZ ;  /* 0x00000008655c7824 */ /* 0x040fe200078e00ff */
[----:B------:R-:W-:Y:S01]  /*4c30*/  CS2R R96, SRZ ;  /* 0x0000000000607805 */ /* 0x000fe2000001ff00 */
[C---:B------:R-:W-:Y:S01]  /*4c40*/  IMAD.U32 R46, R101.reuse, 0x10000, RZ ;  /* 0x00010000652e7824 */ /* 0x040fe200078e00ff */
[----:B------:R-:W-:Y:S02]  /*4c50*/  UMOV UR48, 0x400 ;  /* 0x0000040000307882 */ /* 0x000fe40000000000 */
[----:B------:R-:W1:Y:S01]  /*4c60*/  LDC R91, c[0x0][0x370] ;  /* 0x0000dc00ff5b7b82 */ /* 0x000e620000000800 */
[----:B------:R-:W-:Y:S01]  /*4c70*/  ULEA UR48, UR37, UR48, 0x18 ;  /* 0x0000003025307291 */ /* 0x000fe2000f8ec0ff */
[C---:B------:R-:W-:Y:S01]  /*4c80*/  LOP3.LUT R3, R4.reuse, 0x1c0, RZ, 0xc0, !PT ;  /* 0x000001c004037812 */ /* 0x040fe200078ec0ff */
[----:B------:R-:W-:Y:S01]  /*4c90*/  IMAD.SHL.U32 R2, R101, 0x20, RZ ;  /* 0x0000002065027824 */ /* 0x000fe200078e00ff */
[----:B------:R-:W-:Y:S01]  /*4ca0*/  LOP3.LUT R4, R4, 0x200, RZ, 0xc0, !PT ;  /* 0x0000020004047812 */ /* 0x000fe200078ec0ff */
[----:B------:R-:W-:Y:S01]  /*4cb0*/  IMAD.MOV.U32 R99, RZ, RZ, 0x20 ;  /* 0x00000020ff637424 */ /* 0x000fe200078e00ff */
[----:B------:R-:W-:Y:S01]  /*4cc0*/  LOP3.LUT R92, R3, 0x38, R92, 0xf8, !PT ;  /* 0x00000038035c7812 */ /* 0x000fe200078ef85c */
[----:B------:R-:W-:Y:S01]  /*4cd0*/  UIADD3 UR4, UPT, UPT, UR48, 0x400, URZ ;  /* 0x0000040030047890 */ /* 0x000fe2000fffe0ff */
[----:B------:R-:W2:Y:S01]  /*4ce0*/  LDC R42, c[0x0][0xb0c] ;  /* 0x0002c300ff2a7b82 */ /* 0x000ea20000000800 */
[----:B------:R-:W-:Y:S01]  /*4cf0*/  SHF.R.U32.HI R3, RZ, 0x1, R101 ;  /* 0x00000001ff037819 */ /* 0x000fe20000011665 */
[----:B------:R-:W-:Y:S01]  /*4d00*/  IMAD.MOV.U32 R98, RZ, RZ, 0x1 ;  /* 0x00000001ff627424 */ /* 0x000fe200078e00ff */
[----:B------:R-:W-:Y:S01]  /*4d10*/  LOP3.LUT R46, R46, 0x600000, RZ, 0xc0, !PT ;  /* 0x006000002e2e7812 */ /* 0x000fe200078ec0ff */
[----:B------:R-:W-:Y:S01]  /*4d20*/  IMAD.MOV.U32 R45, RZ, RZ, RZ ;  /* 0x000000ffff2d7224 */ /* 0x000fe200078e00ff */
[----:B------:R-:W-:Y:S01]  /*4d30*/  LOP3.LUT R2, R4, 0xc00, R2, 0xf8, !PT ;  /* 0x00000c0004027812 */ /* 0x000fe200078ef802 */
[----:B------:R-:W-:Y:S01]  /*4d40*/  IMAD.MOV.U32 R104, RZ, RZ, RZ ;  /* 0x000000ffff687224 */ /* 0x000fe200078e00ff */
[----:B------:R-:W-:Y:S01]  /*4d50*/  LOP3.LUT R92, R92, 0x8, R3, 0x78, !PT ;  /* 0x000000085c5c7812 */ /* 0x000fe200078e7803 */
[----:B------:R-:W4:Y:S01]  /*4d60*/  LDC R89, c[0x0][0xb20] ;  /* 0x0002c800ff597b82 */ /* 0x000f220000000800 */
[----:B------:R-:W3:Y:S01]  /*4d70*/  LDS R0, [UR48+0x120] ;  /* 0x00012030ff007984 */ /* 0x000ee20008000800 */
[----:B------:R-:W-:Y:S01]  /*4d80*/  SEL R100, R99, 0xffffffe0, !P2 ;  /* 0xffffffe063647807 */ /* 0x000fe20005000000 */
[----:B------:R-:W-:Y:S01]  /*4d90*/  IMAD.U32 R94, RZ, RZ, UR4 ;  /* 0x00000004ff5e7e24 */ /* 0x000fe2000f8e00ff */
[----:B------:R-:W-:Y:S01]  /*4da0*/  LOP3.LUT R92, R2, R92, RZ, 0xfc, !PT ;  /* 0x0000005c025c7212 */ /* 0x000fe200078efcff */
[----:B------:R-:W1:Y:S01]  /*4db0*/  LDCU.64 UR52, c[0x0][0x348] ;  /* 0x00006900ff3477ac */ /* 0x000e620008000a00 */
[----:B------:R-:W-:-:S02]  /*4dc0*/  LOP3.LUT R101, R101, 0x60, RZ, 0xc0, !PT ;  /* 0x0000006065657812 */ /* 0x000fc400078ec0ff */
[----:B------:R-:W1:Y:S01]  /*4dd0*/  LDC R41, c[0x0][0xb30] ;  /* 0x0002cc00ff297b82 */ /* 0x000e620000000800 */
[----:B------:R-:W-:Y:S01]  /*4de0*/  SEL R99, R99, 0xffffffe0, !P1 ;  /* 0xffffffe063637807 */ /* 0x000fe20004800000 */
[----:B------:R-:W1:Y:S01]  /*4df0*/  LDCU.64 UR38, c[0x0][0x888] ;  /* 0x00011100ff2677ac */ /* 0x000e620008000a00 */
[----:B------:R-:W1:Y:S05]  /*4e00*/  LDCU.64 UR44, c[0x0][0x890] ;  /* 0x00011200ff2c77ac */ /* 0x000e6a0008000a00 */
[----:B------:R-:W1:Y:S01]  /*4e10*/  LDC.64 R84, c[0x0][0xb10] ;  /* 0x0002c400ff547b82 */ /* 0x000e620000000a00 */
[----:B------:R-:W-:Y:S01]  /*4e20*/  UMOV UR49, URZ ;  /* 0x000000ff00317c82 */ /* 0x000fe20008000000 */
[----:B------:R-:W-:-:S06]  /*4e30*/  UMOV UR51, URZ ;  /* 0x000000ff00337c82 */ /* 0x000fcc0008000000 */
[----:B------:R-:W1:Y:S08]  /*4e40*/  LDC.64 R38, c[0x0][0xb18] ;  /* 0x0002c600ff267b82 */ /* 0x000e700000000a00 */
[----:B------:R-:W1:Y:S08]  /*4e50*/  LDC.64 R36, c[0x0][0xb28] ;  /* 0x0002ca00ff247b82 */ /* 0x000e700000000a00 */
[----:B------:R-:W1:Y:S01]  /*4e60*/  LDC.64 R82, c[0x0][0x8b0] ;  /* 0x00022c00ff527b82 */ /* 0x000e620000000a00 */
[----:B---3--:R-:W-:-:S07]  /*4e70*/  IMAD.IADD R46, R0, 0x1, R46 ;  /* 0x00000001002e7824 */ /* 0x008fce00078e022e */
[----:B------:R-:W3:Y:S08]  /*4e80*/  LDC.64 R80, c[0x0][0x8a8] ;  /* 0x00022a00ff507b82 */ /* 0x000ef00000000a00 */
[----:B--2-4-:R-:W1:Y:S02]  /*4e90*/  LDC R90, c[0x0][0x374] ;  /* 0x0000dd00ff5a7b82 */ /* 0x014e640000000800 */
.L_x_124:
[----:B------:R-:W-:Y:S02]  /*4ea0*/  LEA R0, R104, UR48, 0x3 ;  /* 0x0000003068007c11 */ /* 0x000fe4000f8e18ff */
[----:B------:R-:W-:Y:S02]  /*4eb0*/  SHF.L.U32 R2, R96, 0x1f, RZ ;  /* 0x0000001f60027819 */ /* 0x000fe400000006ff */
[----:B-1----:R-:W-:Y:S02]  /*4ec0*/  LEA R16, R104, UR48, 0x4 ;  /* 0x0000003068107c11 */ /* 0x002fe4000f8e20ff */
[----:B------:R-:W2:Y:S02]  /*4ed0*/  SYNCS.PHASECHK.TRANS64.TRYWAIT P0, [R0+URZ+0x70], R2 ;  /* 0x00007002000075a7 */ /* 0x000ea400080011ff */
[----:B--2---:R-:W-:Y:S05]  /*4ee0*/  @!P0 BRA `(.L_x_81) ;  /* 0x00000048008c8947 */ /* 0x004fea0003800000 */
.L_x_168:
[----:B------:R-:W4:Y:S01]  /*4ef0*/  LDC.64 R10, c[0x0][0xb10] ;  /* 0x0002c400ff0a7b82 */ /* 0x000f220000000a00 */
[----:B------:R-:W3:Y:S01]  /*4f00*/  LDS.128 R16, [R16+0x100] ;  /* 0x0001000010107984 */ /* 0x000ee20000000c00 */
[----:B-1----:R-:W-:Y:S01]  /*4f10*/  ISETP.NE.AND P1, PT, R41, 0x1, PT ;  /* 0x000000012900780c */ /* 0x002fe20003f25270 */
[----:B--2---:R-:W-:Y:S01]  /*4f20*/  VIADD R0, R0, 0x80 ;  /* 0x0000008000007836 */ /* 0x004fe20000000000 */
[----:B------:R-:W-:Y:S04]  /*4f30*/  ISETP.GE.AND P0, PT, R40, 0x1, PT ;  /* 0x000000012800780c */ /* 0x000fe80003f06270 */
[----:B------:R-:W1:Y:S01]  /*4f40*/  LDC.64 R8, c[0x0][0xb18] ;  /* 0x0002c600ff087b82 */ /* 0x000e620000000a00 */
[----:B------:R-:W-:Y:S01]  /*4f50*/  PRMT R0, RZ, 0x654, R0 ;  /* 0x00000654ff007816 */ /* 0x000fe20000000000 */
[----:B------:R-:W-:Y:S01]  /*4f60*/  @!PT LDS RZ, [RZ] ;  /* 0x00000000fffff984 */ /* 0x000fe20000000800 */
[----:B------:R-:W-:Y:S01]  /*4f70*/  @!PT LDS RZ, [RZ] ;  /* 0x00000000fffff984 */ /* 0x000fe20000000800 */
[----:B------:R-:W-:Y:S01]  /*4f80*/  @!PT LDS RZ, [RZ] ;  /* 0x00000000fffff984 */ /* 0x000fe20000000800 */
[----:B------:R-:W-:Y:S01]  /*4f90*/  @!PT LDS RZ, [RZ] ;  /* 0x00000000fffff984 */ /* 0x000fe20000000800 */
[----:B------:R2:W-:Y:S06]  /*4fa0*/  MEMBAR.ALL.CTA ;  /* 0x0000000000007992 */ /* 0x0005ec0000008000 */
[----:B--2---:R-:W2:Y:S01]  /*4fb0*/  FENCE.VIEW.ASYNC.S ;  /* 0x00000000000073c6 */ /* 0x004ea20000000000 */
[----:B------:R-:W1:Y:S08]  /*4fc0*/  @!P1 LDC R12, c[0x0][0xb20] ;  /* 0x0002c800ff0c9b82 */ /* 0x000e700000000800 */
[----:B------:R-:W1:Y:S01]  /*4fd0*/  @!P1 LDC R7, c[0x0][0xb0c] ;  /* 0x0002c300ff079b82 */ /* 0x000e620000000800 */
[----:B--2---:R2:W-:Y:S01]  /*4fe0*/  SYNCS.ARRIVE.TRANS64.RED.A1T0 RZ, [R0+URZ], RZ ;  /* 0x000000ff00ff79a7 */ /* 0x0045e200081004ff */
[----:B---3--:R-:W-:Y:S04]  /*4ff0*/  LOP3.LUT P4, RZ, R18, 0x1, RZ, 0xc0, !PT ;  /* 0x0000000112ff7812 */ /* 0x008fe8000788c0ff */
[----:B------:R-:W-:Y:S09]  /*5000*/  P2R R102, PR, RZ, 0x10 ;  /* 0x00000010ff667803 */ /* 0x000ff20000000000 */
[----:B------:R-:W-:Y:S02]  /*5010*/  @P4 MOV R44, R16 ;  /* 0x00000010002c4202 */ /* 0x000fe40000000f00 */
[----:B------:R-:W-:Y:S01]  /*5020*/  @P4 LOP3.LUT R43, R17, 0xffff, RZ, 0xc0, !PT ;  /* 0x0000ffff112b4812 */ /* 0x000fe200078ec0ff */
[----:B--2-4-:R-:W-:Y:S06]  /*5030*/  @!P0 BRA `(.L_x_82) ;  /* 0x0000000000a48947 */ /* 0x014fec0003800000 */
[----:B------:R-:W-:Y:S01]  /*5040*/  IMAD.HI.U32 R0, R90, R39, RZ ;  /* 0x000000275a007227 */ /* 0x000fe200078e00ff */
[----:B------:R-:W-:Y:S02]  /*5050*/  ISETP.NE.AND P0, PT, R38, 0x1, PT ;  /* 0x000000012600780c */ /* 0x000fe40003f05270 */
[----:B------:R-:W-:Y:S01]  /*5060*/  ISETP.NE.AND P2, PT, R40, 0x1, PT ;  /* 0x000000012800780c */ /* 0x000fe20003f45270 */
[----:B------:R-:W-:Y:S01]  /*5070*/  IMAD.HI.U32 R4, R91, R84, RZ ;  /* 0x000000545b047227 */ /* 0x000fe200078e00ff */
[----:B------:R-:W-:Y:S02]  /*5080*/  SHF.R.U32.HI R0, RZ, R89, R0 ;  /* 0x00000059ff007219 */ /* 0x000fe40000011600 */
[----:B------:R-:W-:Y:S01]  /*5090*/  ISETP.NE.AND P3, PT, R42, 0x1, PT ;  /* 0x000000012a00780c */ /* 0x000fe20003f65270 */
[----:B------:R-:W-:Y:S01]  /*50a0*/  IMAD.HI.U32 R6, R43, R39, RZ ;  /* 0x000000272b067227 */ /* 0x000fe200078e00ff */
[-C--:B------:R-:W-:Y:S02]  /*50b0*/  SHF.R.U32.HI R4, RZ, R85.reuse, R4 ;  /* 0x00000055ff047219 */ /* 0x080fe40000011604 */
[----:B------:R-:W-:Y:S01]  /*50c0*/  SEL R0, R90, R0, !P0 ;  /* 0x000000005a007207 */ /* 0x000fe20004000000 */
[----:B------:R-:W-:Y:S01]  /*50d0*/  IMAD.HI.U32 R5, R44, R84, RZ ;  /* 0x000000542c057227 */ /* 0x000fe200078e00ff */
[----:B------:R-:W-:Y:S03]  /*50e0*/  SEL R4, R91, R4, !P3 ;  /* 0x000000045b047207 */ /* 0x000fe60005800000 */
[-C--:B------:R-:W-:Y:S01]  /*50f0*/  IMAD.HI.U32 R3, R0, R36.reuse, RZ ;  /* 0x0000002400037227 */ /* 0x080fe200078e00ff */
[----:B------:R-:W-:Y:S03]  /*5100*/  SHF.R.U32.HI R5, RZ, R85, R5 ;  /* 0x00000055ff057219 */ /* 0x000fe60000011605 */
[----:B------:R-:W-:Y:S01]  /*5110*/  IMAD.HI.U32 R2, R4, R36, RZ ;  /* 0x0000002404027227 */ /* 0x000fe200078e00ff */
[----:B------:R-:W-:Y:S02]  /*5120*/  @P2 SHF.R.U32.HI R0, RZ, R37, R3 ;  /* 0x00000025ff002219 */ /* 0x000fe40000011603 */
[----:B------:R-:W-:Y:S02]  /*5130*/  SHF.R.U32.HI R3, RZ, R89, R6 ;  /* 0x00000059ff037219 */ /* 0x000fe40000011606 */
[----:B------:R-:W-:Y:S01]  /*5140*/  @P2 SHF.R.U32.HI R4, RZ, R37, R2 ;  /* 0x00000025ff042219 */ /* 0x000fe20000011602 */
[----:B------:R-:W-:Y:S01]  /*5150*/  IMAD R0, R40, R0, RZ ;  /* 0x0000000028007224 */ /* 0x000fe200078e02ff */
[----:B------:R-:W-:Y:S02]  /*5160*/  SEL R3, R43, R3, !P0 ;  /* 0x000000032b037207 */ /* 0x000fe40004000000 */
[----:B------:R-:W-:Y:S01]  /*5170*/  SEL R2, R44, R5, !P3 ;  /* 0x000000052c027207 */ /* 0x000fe20005800000 */
[----:B------:R-:W-:Y:S01]  /*5180*/  IMAD R5, R40, R4, RZ ;  /* 0x0000000428057224 */ /* 0x000fe200078e02ff */
[C---:B------:R-:W-:Y:S01]  /*5190*/  ISETP.GE.AND P0, PT, R3.reuse, R0, PT ;  /* 0x000000000300720c */ /* 0x040fe20003f06270 */
[C---:B------:R-:W-:Y:S03]  /*51a0*/  IMAD.HI.U32 R0, R3.reuse, R36, RZ ;  /* 0x0000002403007227 */ /* 0x040fe600078e00ff */
[C---:B------:R-:W-:Y:S02]  /*51b0*/  ISETP.GE.OR P0, PT, R2.reuse, R5, P0 ;  /* 0x000000050200720c */ /* 0x040fe40000706670 */
[----:B------:R-:W-:Y:S04]  /*51c0*/  SHF.R.U32.HI R0, RZ, R37, R0 ;  /* 0x00000025ff007219 */ /* 0x000fe80000011600 */
[C---:B------:R-:W-:Y:S05]  /*51d0*/  SEL R6, R3.reuse, R0, !P2 ;  /* 0x0000000003067207 */ /* 0x040fea0005000000 */
        /* <DEDUP_REMOVED lines=14> */
[----:B------:R-:W-:Y:S07]  /*52c0*/  IMAD R43, R3, R38, R43 ;  /* 0x00000026032b7224 */ /* 0x000fee00078e022b */
.L_x_82:
[----:B-1----:R-:W-:Y:S01]  /*52d0*/  @!P1 ISETP.NE.AND P0, PT, R8, 0x1, PT ;  /* 0x000000010800980c */ /* 0x002fe20003f05270 */
[----:B------:R-:W-:Y:S01]  /*52e0*/  @!P1 IMAD.HI.U32 R2, R43, R9, RZ ;  /* 0x000000092b029227 */ /* 0x000fe200078e00ff */
[----:B------:R-:W-:Y:S01]  /*52f0*/  R2UR UR42, R15 ;  /* 0x000000000f2a72ca */ /* 0x000fe200000e0000 */
[----:B------:R-:W-:Y:S01]  /*5300*/  BSSY.RECONVERGENT B6, `(.L_x_83) ;  /* 0x0000031000067945 */ /* 0x000fe20003800200 */
[----:B------:R-:W-:Y:S01]  /*5310*/  R2UR UR41, R14 ;  /* 0x000000000e2972ca */ /* 0x000fe200000e0000 */
[----:B------:R-:W-:Y:S01]  /*5320*/  @!P1 IMAD.HI.U32 R0, R44, R10, RZ ;  /* 0x0000000a2c009227 */ /* 0x000fe200078e00ff */
[----:B------:R-:W-:Y:S02]  /*5330*/  @!P1 SHF.R.U32.HI R2, RZ, R12, R2 ;  /* 0x0000000cff029219 */ /* 0x000fe40000011602 */
[----:B------:R-:W-:Y:S01]  /*5340*/  @!P1 ISETP.NE.AND P2, PT, R7, 0x1, PT ;  /* 0x000000010700980c */ /* 0x000fe20003f45270 */
[----:B------:R-:W-:Y:S01]  /*5350*/  VIADD R104, R104, 0x1 ;  /* 0x0000000168687836 */ /* 0x000fe20000000000 */
[----:B------:R-:W-:Y:S02]  /*5360*/  @!P1 SEL R2, R43, R2, !P0 ;  /* 0x000000022b029207 */ /* 0x000fe40004000000 */
[----:B------:R-:W-:Y:S02]  /*5370*/  @!P1 SHF.R.U32.HI R0, RZ, R11, R0 ;  /* 0x0000000bff009219 */ /* 0x000fe40000011600 */
[----:B------:R-:W-:Y:S01]  /*5380*/  LOP3.LUT P0, RZ, R94, 0x3f0, RZ, 0xc0, !PT ;  /* 0x000003f05eff7812 */ /* 0x000fe2000780c0ff */
[----:B------:R-:W-:Y:S01]  /*5390*/  USHF.L.U32 UR42, UR42, 0x6, URZ ;  /* 0x000000062a2a7899 */ /* 0x000fe200080006ff */
[----:B------:R-:W-:Y:S01]  /*53a0*/  @!P1 SEL R3, R44, R0, !P2 ;  /* 0x000000002c039207 */ /* 0x000fe20005000000 */
[----:B------:R-:W-:Y:S01]  /*53b0*/  USHF.L.U32 UR41, UR41, 0x8, URZ ;  /* 0x0000000829297899 */ /* 0x000fe200080006ff */
[----:B------:R-:W-:Y:S03]  /*53c0*/  @P4 SHF.R.U32.HI R95, RZ, 0x10, R17 ;  /* 0x00000010ff5f4819 */ /* 0x000fe60000011611 */
[----:B------:R-:W-:Y:S02]  /*53d0*/  @!P1 IMAD.IADD R0, R2, 0x1, -R3 ;  /* 0x0000000102009824 */ /* 0x000fe400078e0a03 */
[----:B------:R-:W-:Y:S02]  /*53e0*/  @!P1 IMAD.IADD R2, R3, 0x1, -R2 ;  /* 0x0000000103029824 */ /* 0x000fe400078e0a02 */
[----:B------:R-:W-:Y:S02]  /*53f0*/  @!P1 IMAD R44, R0, R7, R44 ;  /* 0x00000007002c9224 */ /* 0x000fe400078e022c */
[----:B------:R-:W-:Y:S01]  /*5400*/  @!P1 IMAD R43, R2, R8, R43 ;  /* 0x00000008022b9224 */ /* 0x000fe200078e022b */
[----:B------:R-:W-:Y:S06]  /*5410*/  @!P0 BRA `(.L_x_84) ;  /* 0x00000000007c8947 */ /* 0x000fec0003800000 */
[----:B------:R-:W1:Y:S01]  /*5420*/  LDCU.64 UR8, c[0x4][0x80] ;  /* 0x01001000ff0877ac */ /* 0x000e620008000a00 */
[----:B------:R-:W-:Y:S01]  /*5430*/  MOV R2, 0x0 ;  /* 0x0000000000027802 */ /* 0x000fe20000000f00 */
[----:B------:R-:W-:Y:S02]  /*5440*/  HFMA2 R12, -RZ, RZ, 0, 5.9604644775390625e-08 ;  /* 0x00000001ff0c7431 */ /* 0x000fe400000001ff */
[----:B------:R-:W-:Y:S01]  /*5450*/  IMAD.MOV.U32 R8, RZ, RZ, 0x70 ;  /* 0x00000070ff087424 */ /* 0x000fe200078e00ff */
[----:B------:R2:W3:Y:S01]  /*5460*/  LDC.64 R14, c[0x4][R2] ;  /* 0x01000000020e7b82 */ /* 0x0004e20000000a00 */
[----:B------:R-:W4:Y:S01]  /*5470*/  LDCU.64 UR6, c[0x4][0x88] ;  /* 0x01001100ff0677ac */ /* 0x000f220008000a00 */
[----:B------:R-:W-:Y:S01]  /*5480*/  IMAD.MOV.U32 R13, RZ, RZ, RZ ;  /* 0x000000ffff0d7224 */ /* 0x000fe200078e00ff */
[----:B------:R-:W2:Y:S01]  /*5490*/  LDCU.64 UR4, c[0x4][0x8] ;  /* 0x01000100ff0477ac */ /* 0x000ea20008000a00 */
[----:B-1----:R-:W-:Y:S01]  /*54a0*/  MOV R5, UR9 ;  /* 0x0000000900057c02 */ /* 0x002fe20008000f00 */
[----:B------:R-:W-:Y:S01]  /*54b0*/  IMAD.U32 R4, RZ, RZ, UR8 ;  /* 0x00000008ff047e24 */ /* 0x000fe2000f8e00ff */
[----:B----4-:R-:W-:Y:S01]  /*54c0*/  MOV R7, UR7 ;  /* 0x0000000700077c02 */ /* 0x010fe20008000f00 */
[----:B------:R-:W-:Y:S01]  /*54d0*/  IMAD.U32 R6, RZ, RZ, UR6 ;  /* 0x00000006ff067e24 */ /* 0x000fe2000f8e00ff */
[----:B--2---:R-:W-:Y:S01]  /*54e0*/  MOV R11, UR5 ;  /* 0x00000005000b7c02 */ /* 0x004fe20008000f00 */
[----:B------:R-:W-:Y:S02]  /*54f0*/  IMAD.U32 R10, RZ, RZ, UR4 ;  /* 0x00000004ff0a7e24 */ /* 0x000fe4000f8e00ff */
[----:B------:R-:W-:Y:S07]  /*5500*/  LEPC R20, `(.L_x_85) ;  /* 0x000000001014794e */ /* 0x000fee0000000000 */
[----:B---3-5:R-:W-:Y:S05]  /*5510*/  CALL.ABS.NOINC R14 ;  /* 0x000000000e007343 */ /* 0x028fea0003c00000 */
.L_x_85:
[----:B------:R-:W1:Y:S01]  /*5520*/  LDCU.64 UR8, c[0x4][0x80] ;  /* 0x01001000ff0877ac */ /* 0x000e620008000a00 */
[----:B------:R-:W2:Y:S01]  /*5530*/  LDC.64 R2, c[0x4][R2] ;  /* 0x0100000002027b82 */ /* 0x000ea20000000a00 */
[----:B------:R-:W-:Y:S02]  /*5540*/  HFMA2 R12, -RZ, RZ, 0, 5.9604644775390625e-08 ;  /* 0x00000001ff0c7431 */ /* 0x000fe400000001ff */
[----:B------:R-:W-:Y:S02]  /*5550*/  IMAD.MOV.U32 R8, RZ, RZ, 0x70 ;  /* 0x00000070ff087424 */ /* 0x000fe400078e00ff */
[----:B------:R-:W-:Y:S01]  /*5560*/  IMAD.MOV.U32 R13, RZ, RZ, RZ ;  /* 0x000000ffff0d7224 */ /* 0x000fe200078e00ff */
[----:B------:R-:W3:Y:S01]  /*5570*/  LDCU.64 UR6, c[0x4][0x88] ;  /* 0x01001100ff0677ac */ /* 0x000ee20008000a00 */
[----:B------:R-:W4:Y:S01]  /*5580*/  LDCU.64 UR4, c[0x4][0x8] ;  /* 0x01000100ff0477ac */ /* 0x000f220008000a00 */
[----:B-1----:R-:W-:Y:S02]  /*5590*/  MOV R4, UR8 ;  /* 0x0000000800047c02 */ /* 0x002fe40008000f00 */
[----:B------:R-:W-:Y:S02]  /*55a0*/  MOV R5, UR9 ;  /* 0x0000000900057c02 */ /* 0x000fe40008000f00 */
[----:B---3--:R-:W-:Y:S01]  /*55b0*/  MOV R7, UR7 ;  /* 0x0000000700077c02 */ /* 0x008fe20008000f00 */
[----:B------:R-:W-:Y:S01]  /*55c0*/  IMAD.U32 R6, RZ, RZ, UR6 ;  /* 0x00000006ff067e24 */ /* 0x000fe2000f8e00ff */
[----:B----4-:R-:W-:Y:S01]  /*55d0*/  MOV R11, UR5 ;  /* 0x00000005000b7c02 */ /* 0x010fe20008000f00 */
[----:B------:R-:W-:Y:S02]  /*55e0*/  IMAD.U32 R10, RZ, RZ, UR4 ;  /* 0x00000004ff0a7e24 */ /* 0x000fe4000f8e00ff */
[----:B------:R-:W-:Y:S07]  /*55f0*/  LEPC R20, `(.L_x_84) ;  /* 0x000000001014794e */ /* 0x000fee0000000000 */
[----:B--2---:R-:W-:Y:S05]  /*5600*/  CALL.ABS.NOINC R2 ;  /* 0x0000000002007343 */ /* 0x004fea0003c00000 */
.L_x_84:
[----:B------:R-:W-:Y:S05]  /*5610*/  BSYNC.RECONVERGENT B6 ;  /* 0x0000000000067941 */ /* 0x000fea0003800200 */
.L_x_83:
[----:B------:R-:W-:Y:S01]  /*5620*/  ISETP.NE.U32.AND P4, PT, R82, RZ, PT ;  /* 0x000000ff5200720c */ /* 0x000fe20003f85070 */
[----:B------:R-:W-:Y:S01]  /*5630*/  UISETP.NE.AND UP2, UPT, UR50, URZ, UPT ;  /* 0x000000ff3200728c */ /* 0x000fe2000bf45270 */
[----:B------:R-:W-:Y:S01]  /*5640*/  ISETP.NE.U32.AND P2, PT, RZ, UR38, PT ;  /* 0x00000026ff007c0c */ /* 0x000fe2000bf45070 */
[----:B------:R-:W-:Y:S01]  /*5650*/  UISETP.NE.U32.AND UP1, UPT, UR44, URZ, UPT ;  /* 0x000000ff2c00728c */ /* 0x000fe2000bf25070 */
[----:B------:R-:W-:Y:S01]  /*5660*/  ISETP.NE.AND.EX P4, PT, R83, RZ, PT, P4 ;  /* 0x000000ff5300720c */ /* 0x000fe20003f85340 */
[----:B------:R-:W-:Y:S01]  /*5670*/  UPLOP3.LUT UP0, UPT, UPT, UPT, UPT, 0x40, 0x4 ;  /* 0x000000000004789c */ /* 0x000fe20003f0e870 */
[----:B------:R-:W-:Y:S01]  /*5680*/  ISETP.NE.AND.EX P2, PT, RZ, UR39, PT, P2 ;  /* 0x00000027ff007c0c */ /* 0x000fe2000bf45320 */
[----:B------:R-:W-:Y:S01]  /*5690*/  UISETP.NE.AND.EX UP1, UPT, UR45, URZ, UPT, UP1 ;  /* 0x000000ff2d00728c */ /* 0x000fe2000bf25310 */
[----:B------:R-:W-:Y:S04]  /*56a0*/  PLOP3.LUT P1, PT, PT, PT, UP2, 0x80, 0x8 ;  /* 0x000000000008781c */ /* 0x000fe80003f2f028 */
[----:B------:R-:W-:Y:S06]  /*56b0*/  @UP2 UPLOP3.LUT UP0, UPT, UPT, UPT, UP1, 0x80, 0x8 ;  /* 0x000000000008289c */ /* 0x000fec0003f0f010 */
[----:B------:R-:W-:Y:S01]  /*56c0*/  PLOP3.LUT P0, PT, PT, PT, UP0, 0x80, 0x8 ;  /* 0x000000000008781c */ /* 0x000fe20003f0f008 */
[----:B------:R-:W-:Y:S01]  /*56d0*/  @!UPT UIADD3 URZ, UPT, UPT, URZ, URZ, URZ ;  /* 0x000000fffffff290 */ /* 0x000fe2000fffe0ff */
[----:B------:R-:W-:Y:S11]  /*56e0*/  BRA.U !UP1, `(.L_x_86) ;  /* 0x0000000109387547 */ /* 0x000ff6000b800000 */
[----:B------:R-:W-:Y:S01]  /*56f0*/  UISETP.NE.U32.AND UP0, UPT, UR38, URZ, UPT ;  /* 0x000000ff2600728c */ /* 0x000fe2000bf05070 */
[----:B------:R-:W-:Y:S02]  /*5700*/  HFMA2 R0, -RZ, RZ, 0, 5.9604644775390625e-08 ;  /* 0x00000001ff007431 */ /* 0x000fe400000001ff */
[----:B------:R-:W-:Y:S01]  /*5710*/  IMAD.MOV.U32 R88, RZ, RZ, 0x1 ;  /* 0x00000001ff587424 */ /* 0x000fe200078e00ff */
[----:B------:R-:W-:Y:S06]  /*5720*/  UISETP.NE.AND.EX UP0, UPT, UR39, URZ, UPT, UP0 ;  /* 0x000000ff2700728c */ /* 0x000fec000bf05300 */
[----:B------:R-:W-:Y:S05]  /*5730*/  PLOP3.LUT P3, PT, PT, PT, UP0, 0x80, 0x8 ;  /* 0x000000000008781c */ /* 0x000fea0003f6f008 */
[----:B------:R-:W1:Y:S01]  /*5740*/  @UP0 LDCU.64 UR6, c[0x0][0x888] ;  /* 0x00011100ff0607ac */ /* 0x000e620008000a00 */
[----:B------:R-:W-:Y:S07]  /*5750*/  @UP0 UIMAD UR4, UR36, UR44, URZ ;  /* 0x0000002c240402a4 */ /* 0x000fee000f8e02ff */
[----:B------:R-:W-:Y:S01]  /*5760*/  @!P3 PRMT R88, R0, 0x7610, R88 ;  /* 0x000076100058b816 */ /* 0x000fe20000000058 */
[----:B-1----:R-:W-:Y:S03]  /*5770*/  @UP0 UIMAD.WIDE UR6, UR4, 0x4, UR6 ;  /* 0x00000004040608a5 */ /* 0x002fe6000f8e0206 */
[----:B------:R-:W1:Y:S03]  /*5780*/  @!UP0 LDCU UR4, c[0x0][0x880] ;  /* 0x00011000ff0487ac */ /* 0x000e660008000800 */
[----:B------:R-:W-:Y:S01]  /*5790*/  IMAD.U32 R2, RZ, RZ, UR6 ;  /* 0x00000006ff027e24 */ /* 0x000fe2000f8e00ff */
[----:B------:R-:W-:Y:S05]  /*57a0*/  MOV R3, UR7 ;  /* 0x0000000700037c02 */ /* 0x000fea0008000f00 */
[----:B-----5:R2:W5:Y:S02]  /*57b0*/  @P3 LDG.E R49, desc[UR46][R2.64] ;  /* 0x0000002e02313981 */ /* 0x020564000c1e1900 */
[----:B-12---:R-:W-:Y:S02]  /*57c0*/  @!P3 IMAD.U32 R49, RZ, RZ, UR4 ;  /* 0x00000004ff31be24 */ /* 0x006fe4000f8e00ff */
.L_x_86:
[----:B------:R-:W-:Y:S05]  /*57d0*/  @!P4 BRA `(.L_x_87) ;  /* 0x000000000020c947 */ /* 0x000fea0003800000 */
[----:B------:R-:W-:Y:S04]  /*57e0*/  ISETP.NE.U32.AND P3, PT, R80, RZ, PT ;  /* 0x000000ff5000720c */ /* 0x000fe80003f65070 */
[----:B------:R-:W-:Y:S11]  /*57f0*/  ISETP.NE.AND.EX P3, PT, R81, RZ, PT, P3 ;  /* 0x000000ff5100720c */ /* 0x000ff60003f65330 */
[----:B------:R-:W-:Y:S02]  /*5800*/  @!UPT UIADD3 URZ, UPT, UPT, URZ, URZ, URZ ;  /* 0x000000fffffff290 */ /* 0x000fe4000fffe0ff */
[----:B------:R-:W1:Y:S01]  /*5810*/  @P3 LDC.64 R2, c[0x0][0x8a8] ;  /* 0x00022a00ff023b82 */ /* 0x000e620000000a00 */
[----:B------:R-:W-:Y:S04]  /*5820*/  @P3 IMAD R0, R82, UR36, RZ ;  /* 0x0000002452003c24 */ /* 0x000fe8000f8e02ff */
[----:B-1----:R-:W-:Y:S05]  /*5830*/  @P3 IMAD.WIDE R2, R0, 0x4, R2 ;  /* 0x0000000400023825 */ /* 0x002fea00078e0202 */
[----:B-----5:R1:W5:Y:S02]  /*5840*/  @P3 LDG.E R47, desc[UR46][R2.64] ;  /* 0x0000002e022f3981 */ /* 0x020364000c1e1900 */
[----:B-1----:R-:W2:Y:S02]  /*5850*/  @!P3 LDC R47, c[0x0][0x8a0] ;  /* 0x00022800ff2fbb82 */ /* 0x002ea40000000800 */
.L_x_87:
[----:B-----5:R-:W-:Y:S01]  /*5860*/  FSETP.NEU.AND P3, PT, R49, RZ, PT ;  /* 0x000000ff3100720b */ /* 0x020fe20003f6d000 */
[----:B------:R-:W-:Y:S01]  /*5870*/  IMAD.SHL.U32 R66, R92, 0x2, RZ ;  /* 0x000000025c427824 */ /* 0x000fe200078e00ff */
[----:B------:R-:W-:Y:S01]  /*5880*/  SEL R4, RZ, 0xffffffff, P2 ;  /* 0xffffffffff047807 */ /* 0x000fe20001000000 */
[----:B------:R-:W-:Y:S01]  /*5890*/  BSSY B1, `(.L_x_88) ;  /* 0x0000043000017945 */ /* 0x000fe20003800000 */
[----:B------:R-:W-:Y:S01]  /*58a0*/  @P1 LOP3.LUT P2, RZ, R88, 0xff, RZ, 0xc0, !PT ;  /* 0x000000ff58ff1812 */ /* 0x000fe2000784c0ff */
[----:B------:R-:W-:Y:S01]  /*58b0*/  VIADD R107, R66, UR48 ;  /* 0x00000030426b7c36 */ /* 0x000fe20008000000 */
[----:B------:R-:W-:Y:S01]  /*58c0*/  @P1 SEL R0, RZ, 0xffffffff, P3 ;  /* 0xffffffffff001807 */ /* 0x000fe20001800000 */
[----:B------:R-:W-:Y:S01]  /*58d0*/  IMAD.MOV.U32 R67, RZ, RZ, 0x1 ;  /* 0x00000001ff437424 */ /* 0x000fe200078e00ff */
[----:B------:R-:W-:Y:S01]  /*58e0*/  LOP3.LUT R98, R98, 0x1, RZ, 0x3c, !PT ;  /* 0x0000000162627812 */ /* 0x000fe200078e3cff */
[----:B------:R-:W-:Y:S01]  /*58f0*/  IMAD.MOV.U32 R65, RZ, RZ, RZ ;  /* 0x000000ffff417224 */ /* 0x000fe200078e00ff */
[----:B------:R-:W-:Y:S02]  /*5900*/  @P0 SEL R0, R4, R0, !P2 ;  /* 0x0000000004000207 */ /* 0x000fe40005000000 */
[----:B------:R-:W-:Y:S02]  /*5910*/  CS2R R78, SRZ ;  /* 0x00000000004e7805 */ /* 0x000fe4000001ff00 */
[----:B------:R-:W-:Y:S02]  /*5920*/  LEA R64, R45, UR48, 0x3 ;  /* 0x000000302d407c11 */ /* 0x000fe4000f8e18ff */
[----:B------:R-:W-:Y:S02]  /*5930*/  CS2R R76, SRZ ;  /* 0x00000000004c7805 */ /* 0x000fe4000001ff00 */
[----:B------:R-:W-:Y:S02]  /*5940*/  @P1 LOP3.LUT R0, R0, 0x1, RZ, 0xc0, !PT ;  /* 0x0000000100001812 */ /* 0x000fe400078ec0ff */
[----:B------:R-:W-:Y:S02]  /*5950*/  CS2R R70, SRZ ;  /* 0x0000000000467805 */ /* 0x000fe4000001ff00 */
[----:B------:R-:W-:Y:S02]  /*5960*/  SHF.L.U32 R2, R97, 0x1f, RZ ;  /* 0x0000001f61027819 */ /* 0x000fe400000006ff */
[----:B------:R-:W-:Y:S02]  /*5970*/  CS2R R68, SRZ ;  /* 0x0000000000447805 */ /* 0x000fe4000001ff00 */
[----:B------:R-:W-:Y:S02]  /*5980*/  ISETP.NE.U32.OR P6, PT, R0, 0x1, !P1 ;  /* 0x000000010000780c */ /* 0x000fe40004fc5470 */
[----:B------:R-:W-:Y:S02]  /*5990*/  CS2R R62, SRZ ;  /* 0x00000000003e7805 */ /* 0x000fe4000001ff00 */
[----:B------:R-:W-:Y:S02]  /*59a0*/  PLOP3.LUT P2, PT, PT, PT, UP1, 0x80, 0x8 ;  /* 0x000000000008781c */ /* 0x000fe40003f4f018 */
[----:B------:R-:W-:Y:S02]  /*59b0*/  CS2R R60, SRZ ;  /* 0x00000000003c7805 */ /* 0x000fe4000001ff00 */
[----:B------:R-:W-:Y:S02]  /*59c0*/  LEA.HI R48, R45, R45, RZ, 0x1 ;  /* 0x0000002d2d307211 */ /* 0x000fe400078f08ff */
[----:B------:R-:W-:Y:S02]  /*59d0*/  CS2R R58, SRZ ;  /* 0x00000000003a7805 */ /* 0x000fe4000001ff00 */
[----:B------:R-:W-:Y:S02]  /*59e0*/  LOP3.LUT P4, R103, R88, 0xff, RZ, 0xc0, !PT ;  /* 0x000000ff58677812 */ /* 0x000fe4000788c0ff */
[----:B------:R-:W-:Y:S02]  /*59f0*/  CS2R R56, SRZ ;  /* 0x0000000000387805 */ /* 0x000fe4000001ff00 */
[----:B------:R-:W-:Y:S01]  /*5a00*/  SEL R3, RZ, 0xffffffff, P3 ;  /* 0xffffffffff037807 */ /* 0x000fe20001800000 */
[----:B------:R-:W-:Y:S01]  /*5a10*/  VIADD R108, R107, 0x400 ;  /* 0x000004006b6c7836 */ /* 0x000fe20000000000 */
[----:B------:R-:W-:Y:S01]  /*5a20*/  P2R R105, PR, RZ, 0x40 ;  /* 0x00000040ff697803 */ /* 0x000fe20000000000 */
[----:B------:R-:W-:Y:S01]  /*5a30*/  IMAD.IADD R106, R99, 0x1, R107 ;  /* 0x00000001636a7824 */ /* 0x000fe200078e026b */
[----:B------:R-:W-:Y:S02]  /*5a40*/  @P6 SHF.L.U32 R0, R98, 0x1f, RZ ;  /* 0x0000001f62006819 */ /* 0x000fe400000006ff */
[----:B------:R-:W-:Y:S02]  /*5a50*/  @P2 SEL R3, R4, R3, !P4 ;  /* 0x0000000304032207 */ /* 0x000fe40006000000 */
[----:B------:R1:W3:Y:S02]  /*5a60*/  @P6 SYNCS.PHASECHK.TRANS64.TRYWAIT P1, [UR48+0x20], R0 ;  /* 0x00002000ff0065a7 */ /* 0x0002e40008021130 */
[----:B------:R-:W-:Y:S04]  /*5a70*/  LOP3.LUT R3, R3, 0x1, RZ, 0xc0, !PT ;  /* 0x0000000103037812 */ /* 0x000fe800078ec0ff */
[----:B------:R-:W-:Y:S04]  /*5a80*/  ISETP.NE.U32.AND P5, PT, R3, 0x1, PT ;  /* 0x000000010300780c */ /* 0x000fe80003fa5070 */
[----:B------:R-:W-:Y:S01]  /*5a90*/  P2R R72, PR, RZ, 0x20 ;  /* 0x00000020ff487803 */ /* 0x000fe20000000000 */
[----:B------:R4:W2:Y:S01]  /*5aa0*/  SYNCS.PHASECHK.TRANS64.TRYWAIT P0, [R64+URZ+0x90], R2 ;  /* 0x00009002400075a7 */ /* 0x0008a200080011ff */
[C---:B-1----:R-:W-:Y:S01]  /*5ab0*/  IMAD.SHL.U32 R0, R48.reuse, 0x80, RZ ;  /* 0x0000008030007824 */ /* 0x042fe200078e00ff */
[----:B------:R-:W-:Y:S04]  /*5ac0*/  LOP3.LUT R48, R48, 0xffe, RZ, 0xc0, !PT ;  /* 0x00000ffe30307812 */ /* 0x000fe800078ec0ff */
[----:B------:R-:W-:Y:S01]  /*5ad0*/  LOP3.LUT R0, R0, 0xffffff00, RZ, 0xc0, !PT ;  /* 0xffffff0000007812 */ /* 0x000fe200078ec0ff */
[----:B------:R-:W-:Y:S04]  /*5ae0*/  IMAD.IADD R48, R45, 0x1, -R48 ;  /* 0x000000012d307824 */ /* 0x000fe800078e0a30 */
[----:B------:R-:W-:Y:S04]  /*5af0*/  IMAD.IADD R0, R46, 0x1, R0 ;  /* 0x000000012e007824 */ /* 0x000fe800078e0200 */
[----:B------:R-:W-:Y:S01]  /*5b00*/  IMAD R48, R48, 0x100000, R0 ;  /* 0x0010000030307824 */ /* 0x000fe200078e0200 */
[----:B---3--:R-:W-:Y:S01]  /*5b10*/  @P6 SEL R67, RZ, 0x1, !P1 ;  /* 0x00000001ff436807 */ /* 0x008fe20004800000 */
[----:B----4-:R-:W-:Y:S06]  /*5b20*/  @!P6 BRA `(.L_x_89) ;  /* 0x000000000064e947 */ /* 0x010fec0003800000 */
[----:B------:R-:W-:Y:S01]  /*5b30*/  @P5 IMAD R5, R100, 0x2, R108 ;  /* 0x0000000264055824 */ /* 0x000fe200078e026c */
[----:B------:R-:W-:Y:S01]  /*5b40*/  ISETP.NE.AND P1, PT, R67, RZ, PT ;  /* 0x000000ff4300720c */ /* 0x000fe20003f25270 */
[----:B------:R-:W-:Y:S01]  /*5b50*/  IMAD.MOV.U32 R78, RZ, RZ, RZ ;  /* 0x000000ffff4e7224 */ /* 0x000fe200078e00ff */
[----:B------:R-:W-:Y:S01]  /*5b60*/  BSSY B0, `(.L_x_90) ;  /* 0x000000d000007945 */ /* 0x000fe20003800000 */
[----:B------:R-:W-:Y:S01]  /*5b70*/  @P5 IMAD.IADD R4, R99, 0x1, R5 ;  /* 0x0000000163045824 */ /* 0x000fe200078e0205 */
[----:B------:R-:W-:Y:S02]  /*5b80*/  CS2R R70, SRZ ;  /* 0x0000000000467805 */ /* 0x000fe4000001ff00 */
[----:B------:R-:W-:Y:S02]  /*5b90*/  CS2R R68, SRZ ;  /* 0x0000000000447805 */ /* 0x000fe4000001ff00 */
[----:B------:R-:W-:Y:S02]  /*5ba0*/  CS2R R76, SRZ ;  /* 0x00000000004c7805 */ /* 0x000fe4000001ff00 */
[----:B------:R-:W-:Y:S02]  /*5bb0*/  CS2R R58, SRZ ;  /* 0x00000000003a7805 */ /* 0x000fe4000001ff00 */
[----:B------:R-:W-:Y:S02]  /*5bc0*/  CS2R R56, SRZ ;  /* 0x0000000000387805 */ /* 0x000fe4000001ff00 */
[----:B------:R-:W-:Y:S02]  /*5bd0*/  CS2R R62, SRZ ;  /* 0x00000000003e7805 */ /* 0x000fe4000001ff00 */
[----:B------:R-:W-:Y:S01]  /*5be0*/  CS2R R60, SRZ ;  /* 0x00000000003c7805 */ /* 0x000fe2000001ff00 */
[----:B------:R-:W-:Y:S06]  /*5bf0*/  @P1 BRA `(.L_x_91) ;  /* 0x00000000000c1947 */ /* 0x000fec0003800000 */
[----:B------:R-:W-:Y:S04]  /*5c00*/  SHF.L.U32 R3, R98, 0x1f, RZ ;  /* 0x0000001f62037819 */ /* 0x000fe800000006ff */
[----:B------:R-:W1:Y:S02]  /*5c10*/  SYNCS.PHASECHK.TRANS64.TRYWAIT P1, [UR48+0x20], R3 ;  /* 0x00002003ff0075a7 */ /* 0x000e640008021130 */
[----:B-1----:R-:W-:Y:S05]  /*5c20*/  @!P1 BRA `(.L_x_92) ;  /* 0x0000003c00509947 */ /* 0x002fea0003800000 */
.L_x_91:
[----:B------:R-:W-:Y:S05]  /*5c30*/  BSYNC B0 ;  /* 0x0000000000007941 */ /* 0x000fea0003800000 */
.L_x_90:
[----:B------:R-:W-:Y:S01]  /*5c40*/  ISETP.NE.AND P1, PT, R72, RZ, PT ;  /* 0x000000ff4800720c */ /* 0x000fe20003f25270 */
[----:B------:R-:W-:Y:S11]  /*5c50*/  HFMA2 R65, -RZ, RZ, 0, 5.9604644775390625e-08 ;  /* 0x00000001ff417431 */ /* 0x000ff600000001ff */
[----:B------:R-:W-:Y:S01]  /*5c60*/  @!UPT UIADD3 URZ, UPT, UPT, URZ, URZ, URZ ;  /* 0x000000fffffff290 */ /* 0x000fe2000fffe0ff */
[----:B------:R-:W-:Y:S05]  /*5c70*/  @P1 WARPSYNC.ALL ;  /* 0x0000000000001948 */ /* 0x000fea0003800000 */
[----:B------:R3:W4:Y:S04]  /*5c80*/  @P1 LDSM.16.M88.4 R68, [R5] ;  /* 0x000000000544183b */ /* 0x0007280000000200 */
[----:B------:R3:W1:Y:S04]  /*5c90*/  @P1 LDSM.16.M88.4 R76, [R4] ;  /* 0x00000000044c183b */ /* 0x0006680000000200 */
[----:B------:R3:W1:Y:S04]  /*5ca0*/  @P1 LDSM.16.M88.4 R56, [R66+UR48+0x400] ;  /* 0x000400304238183b */ /* 0x0006680008000200 */
[----:B------:R3:W1:Y:S02]  /*5cb0*/  @P1 LDSM.16.M88.4 R60, [R106+0x400] ;  /* 0x000400006a3c183b */ /* 0x0006640000000200 */
.L_x_89:
[----:B------:R-:W-:Y:S05]  /*5cc0*/  BSYNC B1 ;  /* 0x0000000000017941 */ /* 0x000fea0003800000 */
.L_x_88:
[----:B-1----:R-:W-:Y:S04]  /*5cd0*/  SHF.R.U32.HI R0, RZ, 0x15, R48 ;  /* 0x00000015ff007819 */ /* 0x002fe80000011630 */
[----:B------:R-:W-:Y:S01]  /*5ce0*/  LOP3.LUT P1, RZ, R0, 0x3, R93, 0x48, !PT ;  /* 0x0000000300ff7812 */ /* 0x000fe2000782485d */
[----:B------:R-:W-:Y:S01]  /*5cf0*/  @!UPT UIADD3 URZ, UPT, UPT, URZ, URZ, URZ ;  /* 0x000000fffffff290 */ /* 0x000fe2000fffe0ff */
[----:B--2---:R-:W-:Y:S11]  /*5d00*/  @P0 BRA `(.L_x_93) ;  /* 0x0000000000080947 */ /* 0x004ff60003800000 */
[----:B------:R-:W1:Y:S02]  /*5d10*/  SYNCS.PHASECHK.TRANS64.TRYWAIT P0, [R64+URZ+0x90], R2 ;  /* 0x00009002400075a7 */ /* 0x000e6400080011ff */
[----:B-1----:R-:W-:Y:S05]  /*5d20*/  @!P0 BRA `(.L_x_94) ;  /* 0x0000003c00288947 */ /* 0x002fea0003800000 */
.L_x_93:
[----:B------:R-:W-:Y:S05]  /*5d30*/  @!P1 BRA `(.L_x_95) ;  /* 0x0000000000409947 */ /* 0x000fea0003800000 */
[----:B------:R-:W3:Y:S01]  /*5d40*/  LDCU.64 UR8, c[0x4][0x70] ;  /* 0x01000e00ff0877ac */ /* 0x000ee20008000a00 */
[----:B------:R-:W-:Y:S01]  /*5d50*/  MOV R3, 0x0 ;  /* 0x0000000000037802 */ /* 0x000fe20000000f00 */
[----:B------:R-:W-:Y:S02]  /*5d60*/  HFMA2 R12, -RZ, RZ, 0, 5.9604644775390625e-08 ;  /* 0x00000001ff0c7431 */ /* 0x000fe400000001ff */
[----:B------:R-:W-:Y:S02]  /*5d70*/  IMAD.MOV.U32 R8, RZ, RZ, 0x192 ;  /* 0x00000192ff087424 */ /* 0x000fe400078e00ff */
[----:B------:R-:W-:Y:S01]  /*5d80*/  IMAD.MOV.U32 R13, RZ, RZ, RZ ;  /* 0x000000ffff0d7224 */ /* 0x000fe200078e00ff */
[----:B------:R-:W2:Y:S01]  /*5d90*/  LDCU.64 UR6, c[0x4][0x78] ;  /* 0x01000f00ff0677ac */ /* 0x000ea20008000a00 */
[----:B-1----:R-:W1:Y:S01]  /*5da0*/  LDC.64 R2, c[0x4][R3] ;  /* 0x0100000003027b82 */ /* 0x002e620000000a00 */
[----:B------:R-:W5:Y:S01]  /*5db0*/  LDCU.64 UR4, c[0x4][0x10] ;  /* 0x01000200ff0477ac */ /* 0x000f620008000a00 */
[----:B---3--:R-:W-:Y:S01]  /*5dc0*/  MOV R5, UR9 ;  /* 0x0000000900057c02 */ /* 0x008fe20008000f00 */
[----:B------:R-:W-:Y:S01]  /*5dd0*/  IMAD.U32 R4, RZ, RZ, UR8 ;  /* 0x00000008ff047e24 */ /* 0x000fe2000f8e00ff */
[----:B--2---:R-:W-:Y:S01]  /*5de0*/  MOV R7, UR7 ;  /* 0x0000000700077c02 */ /* 0x004fe20008000f00 */
[----:B------:R-:W-:Y:S01]  /*5df0*/  IMAD.U32 R6, RZ, RZ, UR6 ;  /* 0x00000006ff067e24 */ /* 0x000fe2000f8e00ff */
[----:B-----5:R-:W-:Y:S01]  /*5e00*/  MOV R11, UR5 ;  /* 0x00000005000b7c02 */ /* 0x020fe20008000f00 */
[----:B------:R-:W-:Y:S02]  /*5e10*/  IMAD.U32 R10, RZ, RZ, UR4 ;  /* 0x00000004ff0a7e24 */ /* 0x000fe4000f8e00ff */
[----:B------:R-:W-:Y:S07]  /*5e20*/  LEPC R20, `(.L_x_95) ;  /* 0x000000001014794e */ /* 0x000fee0000000000 */
[----:B-1--4-:R-:W-:Y:S05]  /*5e30*/  CALL.ABS.NOINC R2 ;  /* 0x0000000002007343 */ /* 0x012fea0003c00000 */
.L_x_95:
[----:B------:R-:W-:Y:S01]  /*5e40*/  SHF.L.U32 R50, R56, 0x10, RZ ;  /* 0x0000001038327819 */ /* 0x000fe200000006ff */
[----:B------:R-:W-:Y:S05]  /*5e50*/  WARPSYNC.ALL ;  /* 0x0000000000007948 */ /* 0x000fea0003800000 */
[----:B------:R-:W-:Y:S01]  /*5e60*/  R2UR UR4, R48 ;  /* 0x00000000300472ca */ /* 0x000fe200000e0000 */
[----:B------:R-:W-:Y:S01]  /*5e70*/  BSSY.RECONVERGENT B0, `(.L_x_96) ;  /* 0x000008b000007945 */ /* 0x000fe20003800200 */
[----:B------:R-:W-:Y:S02]  /*5e80*/  LOP3.LUT R51, R56, 0xffff0000, RZ, 0xc0, !PT ;  /* 0xffff000038337812 */ /* 0x000fe400078ec0ff */
[----:B------:R-:W-:Y:S02]  /*5e90*/  SHF.L.U32 R52, R57, 0x10, RZ ;  /* 0x0000001039347819 */ /* 0x000fe400000006ff */
[----:B------:R-:W-:Y:S02]  /*5ea0*/  SHF.L.U32 R73, R100, 0x1, RZ ;  /* 0x0000000164497819 */ /* 0x000fe400000006ff */
[----:B------:R-:W-:Y:S02]  /*5eb0*/  ISETP.NE.AND P0, PT, R101, RZ, PT ;  /* 0x000000ff6500720c */ /* 0x000fe40003f05270 */
[----:B------:R-:W-:Y:S03]  /*5ec0*/  IADD3 R108, PT, PT, R108, R73, RZ ;  /* 0x000000496c6c7210 */ /* 0x000fe60007ffe0ff */
[----:B---3--:R-:W2:Y:S01]  /*5ed0*/  LDTM.16dp256bit.x8 R4, tmem[UR4] ;  /* 0x00000004000479ee */ /* 0x008ea200081a0000 */
[----:B------:R-:W-:Y:S01]  /*5ee0*/  IADD3 R109, PT, PT, R99, R108, RZ ;  /* 0x0000006c636d7210 */ /* 0x000fe20007ffe0ff */
[C---:B--2---:R-:W-:Y:S01]  /*5ef0*/  FMUL R0, R47.reuse, R4 ;  /* 0x000000042f007220 */ /* 0x044fe20000400000 */
[C---:B-1----:R-:W-:Y:S01]  /*5f00*/  FMUL R2, R47.reuse, R5 ;  /* 0x000000052f027220 */ /* 0x042fe20000400000 */
[C---:B------:R-:W-:Y:S01]  /*5f10*/  FMUL R4, R47.reuse, R8 ;  /* 0x000000082f047220 */ /* 0x040fe20000400000 */
[C---:B------:R-:W-:Y:S01]  /*5f20*/  FMUL R3, R47.reuse, R6 ;  /* 0x000000062f037220 */ /* 0x040fe20000400000 */
[C---:B------:R-:W-:Y:S01]  /*5f30*/  FMUL R5, R47.reuse, R9 ;  /* 0x000000092f057220 */ /* 0x040fe20000400000 */
[C---:B------:R-:W-:Y:S01]  /*5f40*/  FMUL R8, R47.reuse, R12 ;  /* 0x0000000c2f087220 */ /* 0x040fe20000400000 */
[C---:B------:R-:W-:Y:S01]  /*5f50*/  FMUL R6, R47.reuse, R10 ;  /* 0x0000000a2f067220 */ /* 0x040fe20000400000 */
[C---:B------:R-:W-:Y:S01]  /*5f60*/  FMUL R9, R47.reuse, R13 ;  /* 0x0000000d2f097220 */ /* 0x040fe20000400000 */
[----:B------:R-:W-:Y:S01]  /*5f70*/  FMUL R12, R47, R16 ;  /* 0x000000102f0c7220 */ /* 0x000fe20000400000 */
[----:B------:R-:W-:Y:S01]  /*5f80*/  FFMA R0, R49, R50, R0 ;  /* 0x0000003231007223 */ /* 0x000fe20000000000 */
[C---:B------:R-:W-:Y:S01]  /*5f90*/  FMUL R10, R47.reuse, R14 ;  /* 0x0000000e2f0a7220 */ /* 0x040fe20000400000 */
[C---:B------:R-:W-:Y:S01]  /*5fa0*/  FMUL R13, R47.reuse, R17 ;  /* 0x000000112f0d7220 */ /* 0x040fe20000400000 */
[----:B------:R-:W-:Y:S01]  /*5fb0*/  FMUL R16, R47, R20 ;  /* 0x000000142f107220 */ /* 0x000fe20000400000 */
[----:B------:R-:W-:Y:S01]  /*5fc0*/  FFMA R2, R49, R51, R2 ;  /* 0x0000003331027223 */ /* 0x000fe20000000002 */
[C---:B------:R-:W-:Y:S01]  /*5fd0*/  FMUL R14, R47.reuse, R18 ;  /* 0x000000122f0e7220 */ /* 0x040fe20000400000 */
[C---:B------:R-:W-:Y:S01]  /*5fe0*/  FMUL R17, R47.reuse, R21 ;  /* 0x000000152f117220 */ /* 0x040fe20000400000 */
[C---:B------:R-:W-:Y:S01]  /*5ff0*/  FMUL R20, R47.reuse, R24 ;  /* 0x000000182f147220 */ /* 0x040fe20000400000 */
[C---:B------:R-:W-:Y:S01]  /*6000*/  FMUL R18, R47.reuse, R22 ;  /* 0x000000162f127220 */ /* 0x040fe20000400000 */
[C---:B------:R-:W-:Y:S01]  /*6010*/  FMUL R21, R47.reuse, R25 ;  /* 0x000000192f157220 */ /* 0x040fe20000400000 */
[C---:B------:R-:W-:Y:S01]  /*6020*/  FMUL R24, R47.reuse, R28 ;  /* 0x0000001c2f187220 */ /* 0x040fe20000400000 */
[C---:B------:R-:W-:Y:S01]  /*6030*/  FMUL R22, R47.reuse, R26 ;  /* 0x0000001a2f167220 */ /* 0x040fe20000400000 */
[C---:B------:R-:W-:Y:S01]  /*6040*/  FMUL R25, R47.reuse, R29 ;  /* 0x0000001d2f197220 */ /* 0x040fe20000400000 */
[----:B------:R-:W-:Y:S01]  /*6050*/  FMUL R28, R47, R32 ;  /* 0x000000202f1c7220 */ /* 0x000fe20000400000 */
[----:B------:R-:W-:Y:S01]  /*6060*/  LOP3.LUT R32, R57, 0xffff0000, RZ, 0xc0, !PT ;  /* 0xffff000039207812 */ /* 0x000fe200078ec0ff */
[C---:B------:R-:W-:Y:S01]  /*6070*/  FMUL R26, R47.reuse, R30 ;  /* 0x0000001e2f1a7220 */ /* 0x040fe20000400000 */
[----:B------:R-:W-:Y:S01]  /*6080*/  FMUL R29, R47, R33 ;  /* 0x000000212f1d7220 */ /* 0x000fe20000400000 */
[----:B------:R-:W-:Y:S01]  /*6090*/  SHF.L.U32 R33, R58, 0x10, RZ ;  /* 0x000000103a217819 */ /* 0x000fe200000006ff */
[----:B------:R-:W-:Y:S01]  /*60a0*/  FFMA R3, R49, R52, R3 ;  /* 0x0000003431037223 */ /* 0x000fe20000000003 */
[----:B------:R-:W-:Y:S01]  /*60b0*/  F2FP.BF16.F32.PACK_AB R52, R2, R0 ;  /* 0x000000000234723e */ /* 0x000fe200000010ff */
[----:B------:R-:W-:Y:S01]  /*60c0*/  FMUL R7, R47, R7 ;  /* 0x000000072f077220 */ /* 0x000fe20000400000 */
[----:B------:R-:W-:Y:S01]  /*60d0*/  SHF.L.U32 R0, R59, 0x10, RZ ;  /* 0x000000103b007819 */ /* 0x000fe200000006ff */
[----:B------:R-:W-:Y:S01]  /*60e0*/  FMUL R30, R47, R34 ;  /* 0x000000222f1e7220 */ /* 0x000fe20000400000 */
[----:B------:R-:W-:Y:S01]  /*60f0*/  LOP3.LUT R34, R58, 0xffff0000, RZ, 0xc0, !PT ;  /* 0xffff00003a227812 */ /* 0x000fe200078ec0ff */
[----:B------:R-:W-:Y:S01]  /*6100*/  FFMA R7, R49, R32, R7 ;  /* 0x0000002031077223 */ /* 0x000fe20000000007 */
[----:B------:R-:W-:Y:S01]  /*6110*/  LOP3.LUT R2, R59, 0xffff0000, RZ, 0xc0, !PT ;  /* 0xffff00003b027812 */ /* 0x000fe200078ec0ff */
[----:B------:R-:W-:Y:S01]  /*6120*/  FFMA R4, R49, R33, R4 ;  /* 0x0000002131047223 */ /* 0x000fe20000000004 */
[----:B------:R-:W-:Y:S01]  /*6130*/  FMUL R11, R47, R11 ;  /* 0x0000000b2f0b7220 */ /* 0x000fe20000400000 */
[----:B------:R-:W-:Y:S01]  /*6140*/  FFMA R5, R49, R34, R5 ;  /* 0x0000002231057223 */ /* 0x000fe20000000005 */
[----:B------:R-:W-:Y:S01]  /*6150*/  F2FP.BF16.F32.PACK_AB R53, R7, R3 ;  /* 0x000000030735723e */ /* 0x000fe200000010ff */
[C---:B------:R-:W-:Y:S01]  /*6160*/  FFMA R6, R49.reuse, R0, R6 ;  /* 0x0000000031067223 */ /* 0x040fe20000000006 */
[C---:B------:R-:W-:Y:S01]  /*6170*/  SHF.L.U32 R0, R60.reuse, 0x10, RZ ;  /* 0x000000103c007819 */ /* 0x040fe200000006ff */
[----:B------:R-:W-:Y:S01]  /*6180*/  FFMA R11, R49, R2, R11 ;  /* 0x00000002310b7223 */ /* 0x000fe2000000000b */
[----:B------:R-:W-:Y:S01]  /*6190*/  LOP3.LUT R2, R60, 0xffff0000, RZ, 0xc0, !PT ;  /* 0xffff00003c027812 */ /* 0x000fe200078ec0ff */
[----:B------:R-:W-:Y:S01]  /*61a0*/  FMUL R15, R47, R15 ;  /* 0x0000000f2f0f7220 */ /* 0x000fe20000400000 */
[----:B------:R-:W-:Y:S01]  /*61b0*/  SHF.L.U32 R3, R61, 0x10, RZ ;  /* 0x000000103d037819 */ /* 0x000fe200000006ff */
[----:B------:R-:W-:Y:S01]  /*61c0*/  FFMA R8, R49, R0, R8 ;  /* 0x0000000031087223 */ /* 0x000fe20000000008 */
[----:B------:R-:W-:Y:S01]  /*61d0*/  LOP3.LUT R0, R61, 0xffff0000, RZ, 0xc0, !PT ;  /* 0xffff00003d007812 */ /* 0x000fe200078ec0ff */
[C---:B------:R-:W-:Y:S01]  /*61e0*/  FFMA R9, R49.reuse, R2, R9 ;  /* 0x0000000231097223 */ /* 0x040fe20000000009 */
[C---:B------:R-:W-:Y:S01]  /*61f0*/  SHF.L.U32 R2, R62.reuse, 0x10, RZ ;  /* 0x000000103e027819 */ /* 0x040fe200000006ff */
[----:B------:R-:W-:Y:S01]  /*6200*/  FFMA R10, R49, R3, R10 ;  /* 0x00000003310a7223 */ /* 0x000fe2000000000a */
[----:B------:R-:W-:Y:S01]  /*6210*/  SHF.L.U32 R3, R63, 0x10, RZ ;  /* 0x000000103f037819 */ /* 0x000fe200000006ff */
[C---:B------:R-:W-:Y:S01]  /*6220*/  FFMA R15, R49.reuse, R0, R15 ;  /* 0x00000000310f7223 */ /* 0x040fe2000000000f */
[----:B------:R-:W-:Y:S01]  /*6230*/  LOP3.LUT R0, R62, 0xffff0000, RZ, 0xc0, !PT ;  /* 0xffff00003e007812 */ /* 0x000fe200078ec0ff */
[----:B------:R-:W-:Y:S01]  /*6240*/  FFMA R12, R49, R2, R12 ;  /* 0x00000002310c7223 */ /* 0x000fe2000000000c */
[C---:B----4-:R-:W-:Y:S01]  /*6250*/  SHF.L.U32 R2, R68.reuse, 0x10, RZ ;  /* 0x0000001044027819 */ /* 0x050fe200000006ff */
[----:B------:R-:W-:Y:S01]  /*6260*/  FMUL R19, R47, R19 ;  /* 0x000000132f137220 */ /* 0x000fe20000400000 */
[----:B------:R-:W-:Y:S01]  /*6270*/  F2FP.BF16.F32.PACK_AB R54, R5, R4 ;  /* 0x000000040536723e */ /* 0x000fe200000010ff */
[----:B------:R-:W-:Y:S01]  /*6280*/  FFMA R13, R49, R0, R13 ;  /* 0x00000000310d7223 */ /* 0x000fe2000000000d */
[----:B------:R-:W-:Y:S01]  /*6290*/  LOP3.LUT R0, R63, 0xffff0000, RZ, 0xc0, !PT ;  /* 0xffff00003f007812 */ /* 0x000fe200078ec0ff */
[----:B------:R-:W-:Y:S01]  /*62a0*/  FFMA R14, R49, R3, R14 ;  /* 0x00000003310e7223 */ /* 0x000fe2000000000e */
[----:B------:R-:W-:Y:S01]  /*62b0*/  LOP3.LUT R3, R68, 0xffff0000, RZ, 0xc0, !PT ;  /* 0xffff000044037812 */ /* 0x000fe200078ec0ff */
[----:B------:R-:W-:Y:S01]  /*62c0*/  FMUL R23, R47, R23 ;  /* 0x000000172f177220 */ /* 0x000fe20000400000 */
[----:B------:R-:W-:Y:S01]  /*62d0*/  F2FP.BF16.F32.PACK_AB R55, R11, R6 ;  /* 0x000000060b37723e */ /* 0x000fe200000010ff */
[----:B------:R-:W-:Y:S01]  /*62e0*/  FFMA R19, R49, R0, R19 ;  /* 0x0000000031137223 */ /* 0x000fe20000000013 */
[----:B------:R-:W-:Y:S01]  /*62f0*/  SHF.L.U32 R0, R69, 0x10, RZ ;  /* 0x0000001045007819 */ /* 0x000fe200000006ff */
[----:B------:R-:W-:Y:S01]  /*6300*/  FFMA R16, R49, R2, R16 ;  /* 0x0000000231107223 */ /* 0x000fe20000000010 */
[----:B------:R-:W-:Y:S01]  /*6310*/  LOP3.LUT R2, R69, 0xffff0000, RZ, 0xc0, !PT ;  /* 0xffff000045027812 */ /* 0x000fe200078ec0ff */
[----:B------:R-:W-:Y:S01]  /*6320*/  FFMA R17, R49, R3, R17 ;  /* 0x0000000331117223 */ /* 0x000fe20000000011 */
[----:B------:R-:W-:Y:S01]  /*6330*/  SHF.L.U32 R3, R71, 0x10, RZ ;  /* 0x0000001047037819 */ /* 0x000fe200000006ff */
        /* <DEDUP_REMOVED lines=15> */
[C---:B------:R-:W-:Y:S01]  /*6430*/  SHF.L.U32 R2, R78.reuse, 0x10, RZ ;  /* 0x000000104e027819 */ /* 0x040fe200000006ff */
[----:B------:R-:W-:Y:S01]  /*6440*/  FMUL R31, R47, R31 ;  /* 0x0000001f2f1f7220 */ /* 0x000fe20000400000 */
[----:B------:R-:W-:Y:S01]  /*6450*/  F2FP.BF16.F32.PACK_AB R8, R9, R8 ;  /* 0x000000080908723e */ /* 0x000fe200000010ff */
[----:B------:R1:W-:Y:S01]  /*6460*/  STSM.16.M88.4 [R107+0x400], R52 ;  /* 0x000400346b007844 */ /* 0x0003e20000000200 */
        /* <DEDUP_REMOVED lines=8> */
[----:B------:R-:W-:Y:S01]  /*64f0*/  LOP3.LUT R0, R79, 0xffff0000, RZ, 0xc0, !PT ;  /* 0xffff00004f007812 */ /* 0x000fe200078ec0ff */
[----:B------:R-:W-:Y:S01]  /*6500*/  FFMA R28, R49, R2, R28 ;  /* 0x00000002311c7223 */ /* 0x000fe2000000001c */
[----:B------:R-:W-:Y:S01]  /*6510*/  F2FP.BF16.F32.PACK_AB R11, R19, R14 ;  /* 0x0000000e130b723e */ /* 0x000fe200000010ff */
[----:B------:R-:W-:Y:S01]  /*6520*/  FFMA R29, R49, R3, R29 ;  /* 0x00000003311d7223 */ /* 0x000fe2000000001d */
[----:B------:R-:W-:Y:S01]  /*6530*/  F2FP.BF16.F32.PACK_AB R16, R17, R16 ;  /* 0x000000101110723e */ /* 0x000fe200000010ff */
[----:B------:R-:W-:Y:S01]  /*6540*/  FFMA R30, R49, R4, R30 ;  /* 0x00000004311e7223 */ /* 0x000fe2000000001e */
[----:B------:R-:W-:Y:S01]  /*6550*/  F2FP.BF16.F32.PACK_AB R17, R23, R18 ;  /* 0x000000121711723e */ /* 0x000fe200000010ff */
[----:B------:R1:W-:Y:S01]  /*6560*/  STSM.16.M88.4 [R106+0x400], R8 ;  /* 0x000400086a007844 */ /* 0x0003e20000000200 */
[----:B------:R-:W-:Y:S01]  /*6570*/  FFMA R35, R49, R0, R35 ;  /* 0x0000000031237223 */ /* 0x000fe20000000023 */
[----:B------:R-:W-:Y:S02]  /*6580*/  F2FP.BF16.F32.PACK_AB R18, R21, R20 ;  /* 0x000000141512723e */ /* 0x000fe400000010ff */
[----:B------:R-:W-:Y:S02]  /*6590*/  F2FP.BF16.F32.PACK_AB R19, R27, R22 ;  /* 0x000000161b13723e */ /* 0x000fe400000010ff */
[----:B------:R-:W-:Y:S02]  /*65a0*/  F2FP.BF16.F32.PACK_AB R24, R25, R24 ;  /* 0x000000181918723e */ /* 0x000fe400000010ff */
[----:B------:R-:W-:Y:S01]  /*65b0*/  F2FP.BF16.F32.PACK_AB R25, R31, R26 ;  /* 0x0000001a1f19723e */ /* 0x000fe200000010ff */
[----:B------:R1:W-:Y:S01]  /*65c0*/  STSM.16.M88.4 [R108], R16 ;  /* 0x000000106c007844 */ /* 0x0003e20000000200 */
[----:B------:R-:W-:Y:S02]  /*65d0*/  F2FP.BF16.F32.PACK_AB R26, R29, R28 ;  /* 0x0000001c1d1a723e */ /* 0x000fe400000010ff */
[----:B------:R-:W-:Y:S05]  /*65e0*/  F2FP.BF16.F32.PACK_AB R27, R35, R30 ;  /* 0x0000001e231b723e */ /* 0x000fea00000010ff */
[----:B------:R1:W-:Y:S01]  /*65f0*/  STSM.16.M88.4 [R109], R24 ;  /* 0x000000186d007844 */ /* 0x0003e20000000200 */
[----:B------:R-:W-:Y:S01]  /*6600*/  @!PT LDS RZ, [RZ] ;  /* 0x00000000fffff984 */ /* 0x000fe20000000800 */
[----:B------:R-:W-:Y:S01]  /*6610*/  @!PT LDS RZ, [RZ] ;  /* 0x00000000fffff984 */ /* 0x000fe20000000800 */
[----:B------:R-:W-:Y:S01]  /*6620*/  @!PT LDS RZ, [RZ] ;  /* 0x00000000fffff984 */ /* 0x000fe20000000800 */
[----:B------:R-:W-:Y:S01]  /*6630*/  @!PT LDS RZ, [RZ] ;  /* 0x00000000fffff984 */ /* 0x000fe20000000800 */
[----:B------:R2:W-:Y:S07]  /*6640*/  MEMBAR.ALL.CTA ;  /* 0x0000000000007992 */ /* 0x0005ee0000008000 */
[----:B--2---:R-:W2:Y:S02]  /*6650*/  FENCE.VIEW.ASYNC.S ;  /* 0x00000000000073c6 */ /* 0x004ea40000000000 */
[----:B--2---:R-:W-:Y:S06]  /*6660*/  BAR.SYNC.DEFER_BLOCKING 0x1, 0x80 ;  /* 0x0042000000007b1d */ /* 0x004fec0000010000 */
[----:B------:R-:W-:Y:S05]  /*6670*/  @P0 BRA `(.L_x_97) ;  /* 0x0000000000280947 */ /* 0x000fea0003800000 */
[----:B------:R-:W-:Y:S02]  /*6680*/  UIADD3 UR4, UPT, UPT, UR48, 0x400, URZ ;  /* 0x0000040030047890 */ /* 0x000fe4000fffe0ff */
[----:B------:R-:W-:Y:S01]  /*6690*/  UIADD3 UR6, UP0, UPT, UR52, 0x680, URZ ;  /* 0x0000068034067890 */ /* 0x000fe2000ff1e0ff */
[----:B------:R-:W-:Y:S03]  /*66a0*/  UMOV UR43, UR36 ;  /* 0x00000024002b7c82 */ /* 0x000fe60008000000 */
[----:B------:R-:W-:Y:S01]  /*66b0*/  MOV R94, UR4 ;  /* 0x00000004005e7c02 */ /* 0x000fe20008000f00 */
[----:B------:R-:W-:Y:S03]  /*66c0*/  UIADD3.X UR7, UPT, UPT, URZ, UR53, URZ, UP0, !UPT ;  /* 0x00000035ff077290 */ /* 0x000fe600087fe4ff */
[----:B------:R-:W-:Y:S11]  /*66d0*/  R2UR UR40, R94 ;  /* 0x000000005e2872ca */ /* 0x000ff600000e0000 */
[----:B------:R-:W-:Y:S02]  /*66e0*/  @!UPT UIADD3 URZ, UPT, UPT, URZ, URZ, URZ ;  /* 0x000000fffffff290 */ /* 0x000fe4000fffe0ff */
[----:B------:R2:W-:Y:S01]  /*66f0*/  UTMASTG.3D [UR40], [UR6] ;  /* 0x00000028060073b5 */ /* 0x0005e20008010000 */
[----:B------:R0:W-:Y:S01]  /*6700*/  UTMACMDFLUSH ;  /* 0x00000000000079b7 */ /* 0x0001e20000000000 */
[----:B--2---:R-:W-:Y:S04]  /*6710*/  DEPBAR.LE SB0, 0x1 ;  /* 0x000080400000791a */ /* 0x004fe80000000000 */
.L_x_97:
[----:B------:R-:W-:Y:S05]  /*6720*/  BSYNC.RECONVERGENT B0 ;  /* 0x0000000000007941 */ /* 0x000fea0003800200 */
.L_x_96:
[----:B------:R-:W-:Y:S01]  /*6730*/  BAR.SYNC.DEFER_BLOCKING 0x1, 0x80 ;  /* 0x0042000000007b1d */ /* 0x000fe20000010000 */
[----:B------:R-:W-:Y:S01]  /*6740*/  ISETP.NE.AND P1, PT, R105, RZ, PT ;  /* 0x000000ff6900720c */ /* 0x000fe20003f25270 */
[----:B------:R-:W-:Y:S01]  /*6750*/  UISETP.NE.AND UP0, UPT, UR49, URZ, UPT ;  /* 0x000000ff3100728c */ /* 0x000fe2000bf05270 */
[----:B------:R-:W-:Y:S11]  /*6760*/  LEA R2, R65, UR48, 0x3 ;  /* 0x0000003041027c11 */ /* 0x000ff6000f8e18ff */
[----:B------:R-:W-:Y:S01]  /*6770*/  @P1 SHF.L.U32 R3, R98, 0x1f, RZ ;  /* 0x0000001f62031819 */ /* 0x000fe200000006ff */
[----:B------:R-:W-:Y:S06]  /*6780*/  BRA.U !UP0, `(.L_x_98) ;  /* 0x0000000108247547 */ /* 0x000fec000b800000 */
[----:B------:R-:W-:Y:S01]  /*6790*/  IMAD.U32 R4, RZ, RZ, UR51 ;  /* 0x00000033ff047e24 */ /* 0x000fe2000f8e00ff */
[----:B------:R-:W-:Y:S01]  /*67a0*/  MOV R0, UR37 ;  /* 0x0000002500007c02 */ /* 0x000fe20008000f00 */
[----:B------:R-:W-:Y:S03]  /*67b0*/  UIADD3 UR51, UPT, UPT, UR51, 0x1, URZ ;  /* 0x0000000133337890 */ /* 0x000fe6000fffe0ff */
[----:B------:R-:W-:Y:S01]  /*67c0*/  @P1 LEA R4, R4, UR48, 0x3 ;  /* 0x0000003004041c11 */ /* 0x000fe2000f8e18ff */
[----:B------:R-:W-:Y:S04]  /*67d0*/  UISETP.NE.AND UP0, UPT, UR51, 0x4, UPT ;  /* 0x000000043300788c */ /* 0x000fe8000bf05270 */
[----:B------:R-:W-:Y:S01]  /*67e0*/  @P1 VIADD R4, R4, 0x40 ;  /* 0x0000004004041836 */ /* 0x000fe20000000000 */
[----:B------:R-:W-:Y:S04]  /*67f0*/  USEL UR51, UR51, URZ, UP0 ;  /* 0x000000ff33337287 */ /* 0x000fe80008000000 */
[----:B------:R-:W-:Y:S04]  /*6800*/  @P1 PRMT R0, R0, 0x654, R4 ;  /* 0x0000065400001816 */ /* 0x000fe80000000004 */
[----:B------:R2:W-:Y:S04]  /*6810*/  @P1 SYNCS.ARRIVE.TRANS64.RED.A1T0 RZ, [R0+URZ], RZ ;  /* 0x000000ff00ff19a7 */ /* 0x0005e800081004ff */
.L_x_98:
[----:B------:R-:W3:Y:S01]  /*6820*/  @P1 SYNCS.PHASECHK.TRANS64.TRYWAIT P0, [R2+URZ+0x20], R3 ;  /* 0x00002003020015a7 */ /* 0x000ee200080011ff */
[----:B------:R-:W-:Y:S01]  /*6830*/  BSSY B1, `(.L_x_99) ;  /* 0x0000017000017945 */ /* 0x000fe20003800000 */
[----:B---3--:R-:W-:Y:S03]  /*6840*/  @P1 SEL R67, RZ, 0x1, !P0 ;  /* 0x00000001ff431807 */ /* 0x008fe60004000000 */
[----:B------:R-:W-:Y:S05]  /*6850*/  @!P1 BRA `(.L_x_100) ;  /* 0x0000000000509947 */ /* 0x000fea0003800000 */
[----:B------:R-:W-:Y:S01]  /*6860*/  ISETP.NE.AND P1, PT, R72, RZ, PT ;  /* 0x000000ff4800720c */ /* 0x000fe20003f25270 */
[----:B------:R-:W-:Y:S01]  /*6870*/  BSSY B0, `(.L_x_101) ;  /* 0x000000a000007945 */ /* 0x000fe20003800000 */
[----:B------:R-:W-:Y:S11]  /*6880*/  ISETP.NE.AND P0, PT, R67, RZ, PT ;  /* 0x000000ff4300720c */ /* 0x000ff60003f05270 */
[----:B------:R-:W-:Y:S04]  /*6890*/  @P1 IMAD R5, R65, 0x2000, R66 ;  /* 0x0000200041051824 */ /* 0x000fe800078e0242 */
[----:B------:R-:W-:Y:S05]  /*68a0*/  @P1 VIADD R4, R5, UR48 ;  /* 0x0000003005041c36 */ /* 0x000fea0008000000 */
[----:B------:R-:W-:Y:S01]  /*68b0*/  @P1 IADD3 R3, PT, PT, R73, R4, RZ ;  /* 0x0000000449031210 */ /* 0x000fe20007ffe0ff */
[----:B------:R-:W-:Y:S01]  /*68c0*/  @P1 IMAD.IADD R4, R99, 0x1, R4 ;  /* 0x0000000163041824 */ /* 0x000fe200078e0204 */
[----:B------:R-:W-:Y:S06]  /*68d0*/  @P0 BRA `(.L_x_102) ;  /* 0x00000000000c0947 */ /* 0x000fec0003800000 */
[----:B--2---:R-:W-:Y:S04]  /*68e0*/  SHF.L.U32 R0, R98, 0x1f, RZ ;  /* 0x0000001f62007819 */ /* 0x004fe800000006ff */
[----:B------:R-:W2:Y:S02]  /*68f0*/  SYNCS.PHASECHK.TRANS64.TRYWAIT P0, [R2+URZ+0x20], R0 ;  /* 0x00002000020075a7 */ /* 0x000ea400080011ff */
[----:B--2---:R-:W-:Y:S05]  /*6900*/  @!P0 BRA `(.L_x_103) ;  /* 0x0000003000448947 */ /* 0x004fea0003800000 */
.L_x_102:
[----:B------:R-:W-:Y:S05]  /*6910*/  BSYNC B0 ;  /* 0x0000000000007941 */ /* 0x000fea0003800000 */
.L_x_101:
[----:B------:R-:W-:Y:S02]  /*6920*/  ISETP.NE.AND P0, PT, R72, RZ, PT ;  /* 0x000000ff4800720c */ /* 0x000fe40003f05270 */
[----:B------:R-:W-:Y:S11]  /*6930*/  IADD3 R65, PT, PT, R65, 0x1, RZ ;  /* 0x0000000141417810 */ /* 0x000ff60007ffe0ff */
[----:B--2---:R-:W-:Y:S01]  /*6940*/  @P0 IMAD.IADD R0, R99, 0x1, R3 ;  /* 0x0000000163000824 */ /* 0x004fe200078e0203 */
[----:B------:R-:W-:Y:S05]  /*6950*/  @P0 WARPSYNC.ALL ;  /* 0x0000000000000948 */ /* 0x000fea0003800000 */
[----:B------:R3:W4:Y:S04]  /*6960*/  @P0 LDSM.16.M88.4 R56, [R5+UR48+0x400] ;  /* 0x000400300538083b */ /* 0x0007280008000200 */
[----:B------:R3:W2:Y:S04]  /*6970*/  @P0 LDSM.16.M88.4 R60, [R4+0x400] ;  /* 0x00040000043c083b */ /* 0x0006a80000000200 */
[----:B------:R3:W1:Y:S04]  /*6980*/  @P0 LDSM.16.M88.4 R68, [R3+0x400] ;  /* 0x000400000344083b */ /* 0x0006680000000200 */
[----:B------:R3:W1:Y:S02]  /*6990*/  @P0 LDSM.16.M88.4 R76, [R0+0x400] ;  /* 0x00040000004c083b */ /* 0x0006640000000200 */
.L_x_100:
[----:B------:R-:W-:Y:S05]  /*69a0*/  BSYNC B1 ;  /* 0x0000000000017941 */ /* 0x000fea0003800000 */
.L_x_99:
[----:B--23--:R-:W-:Y:S05]  /*69b0*/  VIADD R0, R48, 0x40 ;  /* 0x0000004030007836 */ /* 0x00cfea0000000000 */
[----:B------:R-:W-:Y:S04]  /*69c0*/  SHF.R.U32.HI R0, RZ, 0x15, R0 ;  /* 0x00000015ff007819 */ /* 0x000fe80000011600 */
[----:B------:R-:W-:Y:S11]  /*69d0*/  LOP3.LUT P0, RZ, R0, 0x3, R93, 0x48, !PT ;  /* 0x0000000300ff7812 */ /* 0x000ff6000780485d */
[----:B------:R-:W-:Y:S02]  /*69e0*/  @!UPT UIADD3 URZ, UPT, UPT, URZ, URZ, URZ ;  /* 0x000000fffffff290 */ /* 0x000fe4000fffe0ff */
[----:B------:R-:W-:Y:S05]  /*69f0*/  @!P0 BRA `(.L_x_104) ;  /* 0x0000000000408947 */ /* 0x000fea0003800000 */
[----:B------:R-:W2:Y:S01]  /*6a00*/  LDCU.64 UR8, c[0x4][0x70] ;  /* 0x01000e00ff0877ac */ /* 0x000ea20008000a00 */
[----:B------:R-:W-:Y:S01]  /*6a10*/  MOV R3, 0x0 ;  /* 0x0000000000037802 */ /* 0x000fe20000000f00 */
[----:B------:R-:W-:Y:S02]  /*6a20*/  HFMA2 R12, -RZ, RZ, 0, 5.9604644775390625e-08 ;  /* 0x00000001ff0c7431 */ /* 0x000fe400000001ff */
[----:B-1----:R-:W-:Y:S02]  /*6a30*/  IMAD.MOV.U32 R8, RZ, RZ, 0x192 ;  /* 0x00000192ff087424 */ /* 0x002fe400078e00ff */
[----:B------:R-:W-:Y:S01]  /*6a40*/  IMAD.MOV.U32 R13, RZ, RZ, RZ ;  /* 0x000000ffff0d7224 */ /* 0x000fe200078e00ff */
[----:B------:R-:W1:Y:S01]  /*6a50*/  LDCU.64 UR6, c[0x4][0x78] ;  /* 0x01000f00ff0677ac */ /* 0x000e620008000a00 */
[----:B------:R-:W3:Y:S01]  /*6a60*/  LDC.64 R2, c[0x4][R3] ;  /* 0x0100000003027b82 */ /* 0x000ee20000000a00 */
[----:B------:R-:W5:Y:S01]  /*6a70*/  LDCU.64 UR4, c[0x4][0x10] ;  /* 0x01000200ff0477ac */ /* 0x000f620008000a00 */
[----:B--2---:R-:W-:Y:S01]  /*6a80*/  MOV R5, UR9 ;  /* 0x0000000900057c02 */ /* 0x004fe20008000f00 */
[----:B------:R-:W-:Y:S01]  /*6a90*/  IMAD.U32 R4, RZ, RZ, UR8 ;  /* 0x00000008ff047e24 */ /* 0x000fe2000f8e00ff */
[----:B-1----:R-:W-:Y:S01]  /*6aa0*/  MOV R7, UR7 ;  /* 0x0000000700077c02 */ /* 0x002fe20008000f00 */
[----:B------:R-:W-:Y:S01]  /*6ab0*/  IMAD.U32 R6, RZ, RZ, UR6 ;  /* 0x00000006ff067e24 */ /* 0x000fe2000f8e00ff */
[----:B-----5:R-:W-:Y:S01]  /*6ac0*/  MOV R11, UR5 ;  /* 0x00000005000b7c02 */ /* 0x020fe20008000f00 */
[----:B------:R-:W-:Y:S02]  /*6ad0*/  IMAD.U32 R10, RZ, RZ, UR4 ;  /* 0x00000004ff0a7e24 */ /* 0x000fe4000f8e00ff */
[----:B------:R-:W-:Y:S07]  /*6ae0*/  LEPC R20, `(.L_x_104) ;  /* 0x000000001014794e */ /* 0x000fee0000000000 */
[----:B---34-:R-:W-:Y:S05]  /*6af0*/  CALL.ABS.NOINC R2 ;  /* 0x0000000002007343 */ /* 0x018fea0003c00000 */
.L_x_104:
[----:B------:R-:W-:Y:S01]  /*6b00*/  ISETP.NE.AND P6, PT, R105, RZ, PT ;  /* 0x000000ff6900720c */ /* 0x000fe20003fc5270 */
[----:B------:R-:W-:Y:S05]  /*6b10*/  WARPSYNC.ALL ;  /* 0x0000000000007948 */ /* 0x000fea0003800000 */
[----:B------:R-:W-:Y:S01]  /*6b20*/  R2UR UR4, R48 ;  /* 0x00000000300472ca */ /* 0x000fe200000e0000 */
[----:B------:R-:W-:Y:S01]  /*6b30*/  BSSY.RECONVERGENT B0, `(.L_x_105) ;  /* 0x000008f000007945 */ /* 0x000fe20003800200 */
[----:B------:R-:W-:Y:S02]  /*6b40*/  MOV R50, UR51 ;  /* 0x0000003300327c02 */ /* 0x000fe40008000f00 */
[----:B----4-:R-:W-:Y:S02]  /*6b50*/  SHF.L.U32 R3, R56, 0x10, RZ ;  /* 0x0000001038037819 */ /* 0x010fe400000006ff */
[----:B------:R-:W-:Y:S02]  /*6b60*/  MOV R74, UR37 ;  /* 0x00000025004a7c02 */ /* 0x000fe40008000f00 */
[----:B------:R-:W-:Y:S02]  /*6b70*/  @P6 LEA R50, R50, UR48, 0x3 ;  /* 0x0000003032326c11 */ /* 0x000fe4000f8e18ff */
[----:B------:R-:W-:Y:S02]  /*6b80*/  LOP3.LUT R51, R57, 0xffff0000, RZ, 0xc0, !PT ;  /* 0xffff000039337812 */ /* 0x000fe400078ec0ff */
[----:B------:R-:W-:Y:S01]  /*6b90*/  @P6 IADD3 R50, PT, PT, R50, 0x40, RZ ;  /* 0x0000004032326810 */ /* 0x000fe20007ffe0ff */
[----:B-1----:R-:W1:Y:S01]  /*6ba0*/  LDTM.16dp256bit.x8 R4, tmem[UR4+0x40] ;  /* 0x00004004000479ee */ /* 0x002e6200081a0000 */
[----:B------:R-:W-:Y:S02]  /*6bb0*/  ISETP.NE.AND P0, PT, R101, RZ, PT ;  /* 0x000000ff6500720c */ /* 0x000fe40003f05270 */
[----:B------:R-:W-:Y:S02]  /*6bc0*/  @P6 PRMT R74, R74, 0x654, R50 ;  /* 0x000006544a4a6816 */ /* 0x000fe40000000032 */
[----:B------:R-:W-:Y:S01]  /*6bd0*/  SHF.L.U32 R50, R57, 0x10, RZ ;  /* 0x0000001039327819 */ /* 0x000fe200000006ff */
[C---:B-1----:R-:W-:Y:S01]  /*6be0*/  FMUL R0, R47.reuse, R4 ;  /* 0x000000042f007220 */ /* 0x042fe20000400000 */
[----:B------:R-:W-:Y:S01]  /*6bf0*/  LOP3.LUT R4, R56, 0xffff0000, RZ, 0xc0, !PT ;  /* 0xffff000038047812 */ /* 0x000fe200078ec0ff */
[C---:B------:R-:W-:Y:S01]  /*6c00*/  FMUL R2, R47.reuse, R5 ;  /* 0x000000052f027220 */ /* 0x040fe20000400000 */
[----:B------:R-:W-:Y:S01]  /*6c10*/  FMUL R7, R47, R7 ;  /* 0x000000072f077220 */ /* 0x000fe20000400000 */
[----:B------:R-:W-:Y:S01]  /*6c20*/  FFMA R0, R49, R3, R0 ;  /* 0x0000000331007223 */ /* 0x000fe20000000000 */
[----:B------:R-:W-:Y:S01]  /*6c30*/  FMUL R3, R47, R6 ;  /* 0x000000062f037220 */ /* 0x000fe20000400000 */
[----:B------:R-:W-:Y:S01]  /*6c40*/  FFMA R2, R49, R4, R2 ;  /* 0x0000000431027223 */ /* 0x000fe20000000002 */
[C---:B------:R-:W-:Y:S01]  /*6c50*/  FMUL R4, R47.reuse, R8 ;  /* 0x000000082f047220 */ /* 0x040fe20000400000 */
[C---:B------:R-:W-:Y:S01]  /*6c60*/  FMUL R8, R47.reuse, R12 ;  /* 0x0000000c2f087220 */ /* 0x040fe20000400000 */
[C---:B------:R-:W-:Y:S01]  /*6c70*/  FMUL R12, R47.reuse, R16 ;  /* 0x000000102f0c7220 */ /* 0x040fe20000400000 */
[C---:B------:R-:W-:Y:S01]  /*6c80*/  FMUL R16, R47.reuse, R20 ;  /* 0x000000142f107220 */ /* 0x040fe20000400000 */
[----:B------:R-:W-:Y:S01]  /*6c90*/  F2FP.BF16.F32.PACK_AB R52, R2, R0 ;  /* 0x000000000234723e */ /* 0x000fe200000010ff */
[C---:B------:R-:W-:Y:S01]  /*6ca0*/  FMUL R20, R47.reuse, R24 ;  /* 0x000000182f147220 */ /* 0x040fe20000400000 */
[C---:B------:R-:W-:Y:S01]  /*6cb0*/  LOP3.LUT R0, R58.reuse, 0xffff0000, RZ, 0xc0, !PT ;  /* 0xffff00003a007812 */ /* 0x040fe200078ec0ff */
[----:B------:R-:W-:Y:S01]  /*6cc0*/  FMUL R24, R47, R28 ;  /* 0x0000001c2f187220 */ /* 0x000fe20000400000 */
[----:B------:R-:W-:Y:S01]  /*6cd0*/  SHF.L.U32 R2, R59, 0x10, RZ ;  /* 0x000000103b027819 */ /* 0x000fe200000006ff */
[C---:B------:R-:W-:Y:S01]  /*6ce0*/  FMUL R28, R47.reuse, R32 ;  /* 0x000000202f1c7220 */ /* 0x040fe20000400000 */
[----:B------:R-:W-:Y:S01]  /*6cf0*/  SHF.L.U32 R32, R58, 0x10, RZ ;  /* 0x000000103a207819 */ /* 0x000fe200000006ff */
[----:B------:R-:W-:Y:S01]  /*6d00*/  FMUL R5, R47, R9 ;  /* 0x000000092f057220 */ /* 0x000fe20000400000 */
[C---:B------:R-:W-:Y:S01]  /*6d10*/  FFMA R3, R49.reuse, R50, R3 ;  /* 0x0000003231037223 */ /* 0x040fe20000000003 */
[----:B------:R-:W-:Y:S01]  /*6d20*/  FFMA R7, R49, R51, R7 ;  /* 0x0000003331077223 */ /* 0x000fe20000000007 */
[----:B------:R-:W-:Y:S01]  /*6d30*/  FMUL R6, R47, R10 ;  /* 0x0000000a2f067220 */ /* 0x000fe20000400000 */
[----:B------:R-:W-:Y:S01]  /*6d40*/  FFMA R4, R49, R32, R4 ;  /* 0x0000002031047223 */ /* 0x000fe20000000004 */
[----:B------:R-:W-:Y:S01]  /*6d50*/  LOP3.LUT R32, R59, 0xffff0000, RZ, 0xc0, !PT ;  /* 0xffff00003b207812 */ /* 0x000fe200078ec0ff */
[----:B------:R-:W-:Y:S01]  /*6d60*/  FFMA R5, R49, R0, R5 ;  /* 0x0000000031057223 */ /* 0x000fe20000000005 */
[C---:B------:R-:W-:Y:S01]  /*6d70*/  SHF.L.U32 R0, R60.reuse, 0x10, RZ ;  /* 0x000000103c007819 */ /* 0x040fe200000006ff */
[----:B------:R-:W-:Y:S01]  /*6d80*/  FMUL R11, R47, R11 ;  /* 0x0000000b2f0b7220 */ /* 0x000fe20000400000 */
[----:B------:R-:W-:Y:S01]  /*6d90*/  F2FP.BF16.F32.PACK_AB R53, R7, R3 ;  /* 0x000000030735723e */ /* 0x000fe200000010ff */
[C---:B------:R-:W-:Y:S01]  /*6da0*/  FFMA R6, R49.reuse, R2, R6 ;  /* 0x0000000231067223 */ /* 0x040fe20000000006 */
[----:B------:R-:W-:Y:S01]  /*6db0*/  LOP3.LUT R2, R60, 0xffff0000, RZ, 0xc0, !PT ;  /* 0xffff00003c027812 */ /* 0x000fe200078ec0ff */
[----:B------:R-:W-:Y:S01]  /*6dc0*/  FFMA R11, R49, R32, R11 ;  /* 0x00000020310b7223 */ /* 0x000fe2000000000b */
[----:B------:R-:W-:Y:S01]  /*6dd0*/  SHF.L.U32 R3, R61, 0x10, RZ ;  /* 0x000000103d037819 */ /* 0x000fe200000006ff */
[----:B------:R-:W-:Y:S01]  /*6de0*/  FFMA R8, R49, R0, R8 ;  /* 0x0000000031087223 */ /* 0x000fe20000000008 */
[----:B------:R-:W-:Y:S01]  /*6df0*/  LOP3.LUT R0, R61, 0xffff0000, RZ, 0xc0, !PT ;  /* 0xffff00003d007812 */ /* 0x000fe200078ec0ff */
[----:B------:R-:W-:Y:S01]  /*6e00*/  FMUL R9, R47, R13 ;  /* 0x0000000d2f097220 */ /* 0x000fe20000400000 */
[----:B------:R-:W-:Y:S01]  /*6e10*/  F2FP.BF16.F32.PACK_AB R54, R5, R4 ;  /* 0x000000040536723e */ /* 0x000fe200000010ff */
[----:B------:R-:W-:Y:S01]  /*6e20*/  FMUL R10, R47, R14 ;  /* 0x0000000e2f0a7220 */ /* 0x000fe20000400000 */
[----:B------:R-:W-:Y:S01]  /*6e30*/  SHF.L.U32 R4, R77, 0x10, RZ ;  /* 0x000000104d047819 */ /* 0x000fe200000006ff */
[----:B------:R-:W-:Y:S01]  /*6e40*/  FMUL R15, R47, R15 ;  /* 0x0000000f2f0f7220 */ /* 0x000fe20000400000 */
[----:B------:R-:W-:Y:S01]  /*6e50*/  F2FP.BF16.F32.PACK_AB R55, R11, R6 ;  /* 0x000000060b37723e */ /* 0x000fe200000010ff */
[C---:B------:R-:W-:Y:S01]  /*6e60*/  FFMA R9, R49.reuse, R2, R9 ;  /* 0x0000000231097223 */ /* 0x040fe20000000009 */
[C---:B------:R-:W-:Y:S01]  /*6e70*/  SHF.L.U32 R2, R62.reuse, 0x10, RZ ;  /* 0x000000103e027819 */ /* 0x040fe200000006ff */
[C---:B------:R-:W-:Y:S01]  /*6e80*/  FFMA R10, R49.reuse, R3, R10 ;  /* 0x00000003310a7223 */ /* 0x040fe2000000000a */
[----:B------:R-:W-:Y:S01]  /*6e90*/  LOP3.LUT R3, R62, 0xffff0000, RZ, 0xc0, !PT ;  /* 0xffff00003e037812 */ /* 0x000fe200078ec0ff */
[----:B------:R-:W-:Y:S01]  /*6ea0*/  FFMA R15, R49, R0, R15 ;  /* 0x00000000310f7223 */ /* 0x000fe2000000000f */
[----:B------:R-:W-:Y:S01]  /*6eb0*/  SHF.L.U32 R0, R63, 0x10, RZ ;  /* 0x000000103f007819 */ /* 0x000fe200000006ff */
[----:B------:R-:W-:Y:S01]  /*6ec0*/  FMUL R13, R47, R17 ;  /* 0x000000112f0d7220 */ /* 0x000fe20000400000 */
[----:B------:R-:W-:Y:S01]  /*6ed0*/  F2FP.BF16.F32.PACK_AB R8, R9, R8 ;  /* 0x000000080908723e */ /* 0x000fe200000010ff */
[----:B------:R-:W-:Y:S01]  /*6ee0*/  FMUL R14, R47, R18 ;  /* 0x000000122f0e7220 */ /* 0x000fe20000400000 */
[----:B------:R-:W-:Y:S01]  /*6ef0*/  LOP3.LUT R5, R79, 0xffff0000, RZ, 0xc0, !PT ;  /* 0xffff00004f057812 */ /* 0x000fe200078ec0ff */
[----:B------:R-:W-:Y:S01]  /*6f00*/  FFMA R12, R49, R2, R12 ;  /* 0x00000002310c7223 */ /* 0x000fe2000000000c */
[----:B------:R-:W-:Y:S01]  /*6f10*/  LOP3.LUT R2, R63, 0xffff0000, RZ, 0xc0, !PT ;  /* 0xffff00003f027812 */ /* 0x000fe200078ec0ff */
[----:B------:R-:W-:Y:S01]  /*6f20*/  FFMA R13, R49, R3, R13 ;  /* 0x00000003310d7223 */ /* 0x000fe2000000000d */
[----:B------:R-:W-:Y:S01]  /*6f30*/  SHF.L.U32 R3, R69, 0x10, RZ ;  /* 0x0000001045037819 */ /* 0x000fe200000006ff */
[----:B------:R-:W-:Y:S01]  /*6f40*/  FFMA R14, R49, R0, R14 ;  /* 0x00000000310e7223 */ /* 0x000fe2000000000e */
[C---:B------:R-:W-:Y:S01]  /*6f50*/  SHF.L.U32 R0, R68.reuse, 0x10, RZ ;  /* 0x0000001044007819 */ /* 0x040fe200000006ff */
[----:B------:R-:W-:Y:S01]  /*6f60*/  FMUL R19, R47, R19 ;  /* 0x000000132f137220 */ /* 0x000fe20000400000 */
[----:B------:R-:W-:Y:S01]  /*6f70*/  F2FP.BF16.F32.PACK_AB R9, R15, R10 ;  /* 0x0000000a0f09723e */ /* 0x000fe200000010ff */
[----:B------:R-:W-:Y:S01]  /*6f80*/  FMUL R17, R47, R21 ;  /* 0x000000152f117220 */ /* 0x000fe20000400000 */
[----:B------:R-:W-:Y:S01]  /*6f90*/  F2FP.BF16.F32.PACK_AB R10, R13, R12 ;  /* 0x0000000c0d0a723e */ /* 0x000fe200000010ff */
[C---:B------:R-:W-:Y:S01]  /*6fa0*/  FFMA R19, R49.reuse, R2, R19 ;  /* 0x0000000231137223 */ /* 0x040fe20000000013 */
[----:B------:R-:W-:Y:S01]  /*6fb0*/  LOP3.LUT R2, R68, 0xffff0000, RZ, 0xc0, !PT ;  /* 0xffff000044027812 */ /* 0x000fe200078ec0ff */
[----:B------:R-:W-:Y:S01]  /*6fc0*/  FFMA R16, R49, R0, R16 ;  /* 0x0000000031107223 */ /* 0x000fe20000000010 */
[----:B------:R-:W-:Y:S01]  /*6fd0*/  LOP3.LUT R0, R69, 0xffff0000, RZ, 0xc0, !PT ;  /* 0xffff000045007812 */ /* 0x000fe200078ec0ff */
[----:B------:R-:W-:Y:S01]  /*6fe0*/  FMUL R18, R47, R22 ;  /* 0x000000162f127220 */ /* 0x000fe20000400000 */
[----:B------:R-:W-:Y:S01]  /*6ff0*/  F2FP.BF16.F32.PACK_AB R11, R19, R14 ;  /* 0x0000000e130b723e */ /* 0x000fe200000010ff */
[----:B------:R-:W-:Y:S01]  /*7000*/  FMUL R23, R47, R23 ;  /* 0x000000172f177220 */ /* 0x000fe20000400000 */
[C---:B------:R-:W-:Y:S01]  /*7010*/  FFMA R17, R49.reuse, R2, R17 ;  /* 0x0000000231117223 */ /* 0x040fe20000000011 */
[C---:B------:R-:W-:Y:S01]  /*7020*/  SHF.L.U32 R2, R70.reuse, 0x10, RZ ;  /* 0x0000001046027819 */ /* 0x040fe200000006ff */
[----:B------:R-:W-:Y:S01]  /*7030*/  FFMA R18, R49, R3, R18 ;  /* 0x0000000331127223 */ /* 0x000fe20000000012 */
[----:B------:R-:W-:Y:S01]  /*7040*/  SHF.L.U32 R3, R71, 0x10, RZ ;  /* 0x0000001047037819 */ /* 0x000fe200000006ff */
[----:B------:R-:W-:Y:S01]  /*7050*/  FFMA R23, R49, R0, R23 ;  /* 0x0000000031177223 */ /* 0x000fe20000000017 */
[----:B------:R-:W-:Y:S01]  /*7060*/  LOP3.LUT R0, R70, 0xffff0000, RZ, 0xc0, !PT ;  /* 0xffff000046007812 */ /* 0x000fe200078ec0ff */
[----:B------:R-:W-:Y:S01]  /*7070*/  FMUL R21, R47, R25 ;  /* 0x000000192f157220 */ /* 0x000fe20000400000 */
[----:B------:R-:W-:Y:S01]  /*7080*/  F2FP.BF16.F32.PACK_AB R16, R17, R16 ;  /* 0x000000101110723e */ /* 0x000fe200000010ff */
[----:B------:R-:W-:Y:S01]  /*7090*/  FMUL R22, R47, R26 ;  /* 0x0000001a2f167220 */ /* 0x000fe20000400000 */
[----:B------:R-:W-:Y:S01]  /*70a0*/  F2FP.BF16.F32.PACK_AB R17, R23, R18 ;  /* 0x000000121711723e */ /* 0x000fe200000010ff */
[C---:B------:R-:W-:Y:S01]  /*70b0*/  FFMA R20, R49.reuse, R2, R20 ;  /* 0x0000000231147223 */ /* 0x040fe20000000014 */
[C---:B------:R-:W-:Y:S01]  /*70c0*/  SHF.L.U32 R2, R76.reuse, 0x10, RZ ;  /* 0x000000104c027819 */ /* 0x040fe200000006ff */
[----:B------:R1:W-:Y:S01]  /*70d0*/  STSM.16.M88.4 [R107+0x2400], R52 ;  /* 0x002400346b007844 */ /* 0x0003e20000000200 */
[----:B------:R-:W-:Y:S01]  /*70e0*/  FFMA R21, R49, R0, R21 ;  /* 0x0000000031157223 */ /* 0x000fe20000000015 */
[----:B------:R-:W-:Y:S01]  /*70f0*/  LOP3.LUT R0, R71, 0xffff0000, RZ, 0xc0, !PT ;  /* 0xffff000047007812 */ /* 0x000fe200078ec0ff */
[----:B------:R-:W-:Y:S01]  /*7100*/  FFMA R22, R49, R3, R22 ;  /* 0x0000000331167223 */ /* 0x000fe20000000016 */
[----:B------:R-:W-:Y:S04]  /*7110*/  LOP3.LUT R3, R76, 0xffff0000, RZ, 0xc0, !PT ;  /* 0xffff00004c037812 */ /* 0x000fe800078ec0ff */
[----:B------:R1:W-:Y:S01]  /*7120*/  STSM.16.M88.4 [R106+0x2400], R8 ;  /* 0x002400086a007844 */ /* 0x0003e20000000200 */
[----:B------:R-:W-:Y:S01]  /*7130*/  F2FP.BF16.F32.PACK_AB R18, R21, R20 ;  /* 0x000000141512723e */ /* 0x000fe200000010ff */
[C---:B------:R-:W-:Y:S01]  /*7140*/  FMUL R27, R47.reuse, R27 ;  /* 0x0000001b2f1b7220 */ /* 0x040fe20000400000 */
[C---:B------:R-:W-:Y:S01]  /*7150*/  FMUL R25, R47.reuse, R29 ;  /* 0x0000001d2f197220 */ /* 0x040fe20000400000 */
[C---:B------:R-:W-:Y:S01]  /*7160*/  FMUL R26, R47.reuse, R30 ;  /* 0x0000001e2f1a7220 */ /* 0x040fe20000400000 */
[----:B------:R-:W-:Y:S01]  /*7170*/  FMUL R31, R47, R31 ;  /* 0x0000001f2f1f7220 */ /* 0x000fe20000400000 */
[----:B------:R-:W-:Y:S01]  /*7180*/  FFMA R27, R49, R0, R27 ;  /* 0x00000000311b7223 */ /* 0x000fe2000000001b */
[----:B------:R-:W-:Y:S01]  /*7190*/  LOP3.LUT R0, R77, 0xffff0000, RZ, 0xc0, !PT ;  /* 0xffff00004d007812 */ /* 0x000fe200078ec0ff */
[C---:B------:R-:W-:Y:S01]  /*71a0*/  FFMA R24, R49.reuse, R2, R24 ;  /* 0x0000000231187223 */ /* 0x040fe20000000018 */
[C---:B------:R-:W-:Y:S01]  /*71b0*/  FFMA R25, R49.reuse, R3, R25 ;  /* 0x0000000331197223 */ /* 0x040fe20000000019 */
[C---:B------:R-:W-:Y:S01]  /*71c0*/  SHF.L.U32 R2, R78.reuse, 0x10, RZ ;  /* 0x000000104e027819 */ /* 0x040fe200000006ff */
[----:B------:R-:W-:Y:S01]  /*71d0*/  FFMA R26, R49, R4, R26 ;  /* 0x00000004311a7223 */ /* 0x000fe2000000001a */
[----:B------:R-:W-:Y:S01]  /*71e0*/  LOP3.LUT R3, R78, 0xffff0000, RZ, 0xc0, !PT ;  /* 0xffff00004e037812 */ /* 0x000fe200078ec0ff */
[----:B------:R-:W-:Y:S01]  /*71f0*/  FMUL R29, R47, R33 ;  /* 0x000000212f1d7220 */ /* 0x000fe20000400000 */
[----:B------:R-:W-:Y:S01]  /*7200*/  SHF.L.U32 R4, R79, 0x10, RZ ;  /* 0x000000104f047819 */ /* 0x000fe200000006ff */
[----:B------:R-:W-:Y:S01]  /*7210*/  FMUL R30, R47, R34 ;  /* 0x000000222f1e7220 */ /* 0x000fe20000400000 */
[----:B------:R-:W-:Y:S01]  /*7220*/  FFMA R31, R49, R0, R31 ;  /* 0x00000000311f7223 */ /* 0x000fe2000000001f */
[----:B------:R-:W-:Y:S01]  /*7230*/  FMUL R35, R47, R35 ;  /* 0x000000232f237220 */ /* 0x000fe20000400000 */
[C---:B------:R-:W-:Y:S01]  /*7240*/  FFMA R28, R49.reuse, R2, R28 ;  /* 0x00000002311c7223 */ /* 0x040fe2000000001c */
[C---:B------:R-:W-:Y:S01]  /*7250*/  FFMA R29, R49.reuse, R3, R29 ;  /* 0x00000003311d7223 */ /* 0x040fe2000000001d */
[C---:B------:R-:W-:Y:S01]  /*7260*/  FFMA R30, R49.reuse, R4, R30 ;  /* 0x00000004311e7223 */ /* 0x040fe2000000001e */
[----:B------:R-:W-:Y:S01]  /*7270*/  FFMA R35, R49, R5, R35 ;  /* 0x0000000531237223 */ /* 0x000fe20000000023 */
[----:B------:R-:W-:Y:S02]  /*7280*/  F2FP.BF16.F32.PACK_AB R19, R27, R22 ;  /* 0x000000161b13723e */ /* 0x000fe400000010ff */
[----:B------:R-:W-:Y:S02]  /*7290*/  F2FP.BF16.F32.PACK_AB R24, R25, R24 ;  /* 0x000000181918723e */ /* 0x000fe400000010ff */
[----:B------:R-:W-:Y:S01]  /*72a0*/  F2FP.BF16.F32.PACK_AB R25, R31, R26 ;  /* 0x0000001a1f19723e */ /* 0x000fe200000010ff */
[----:B------:R1:W-:Y:S01]  /*72b0*/  STSM.16.M88.4 [R108+0x2000], R16 ;  /* 0x002000106c007844 */ /* 0x0003e20000000200 */
[----:B------:R-:W-:Y:S02]  /*72c0*/  F2FP.BF16.F32.PACK_AB R26, R29, R28 ;  /* 0x0000001c1d1a723e */ /* 0x000fe400000010ff */
[----:B------:R-:W-:Y:S02]  /*72d0*/  F2FP.BF16.F32.PACK_AB R27, R35, R30 ;  /* 0x0000001e231b723e */ /* 0x000fe400000010ff */
[----:B------:R-:W-:Y:S02]  /*72e0*/  LEA R0, R65, UR48, 0x3 ;  /* 0x0000003041007c11 */ /* 0x000fe4000f8e18ff */
[----:B------:R-:W-:Y:S01]  /*72f0*/  @P6 SHF.L.U32 R2, R98, 0x1f, RZ ;  /* 0x0000001f62026819 */ /* 0x000fe200000006ff */
[----:B------:R1:W-:Y:S01]  /*7300*/  STSM.16.M88.4 [R109+0x2000], R24 ;  /* 0x002000186d007844 */ /* 0x0003e20000000200 */
        /* <DEDUP_REMOVED lines=8> */
[----:B------:R-:W-:Y:S02]  /*7390*/  UIADD3 UR8, UP0, UPT, UR52, 0x680, URZ ;  /* 0x0000068034087890 */ /* 0x000fe4000ff1e0ff */
[----:B------:R-:W-:Y:S02]  /*73a0*/  UIADD3 UR5, UPT, UPT, UR41, 0x40, URZ ;  /* 0x0000004029057890 */ /* 0x000fe4000fffe0ff */
[----:B------:R-:W-:Y:S02]  /*73b0*/  UIADD3 UR4, UPT, UPT, UR48, 0x2400, URZ ;  /* 0x0000240030047890 */ /* 0x000fe4000fffe0ff */
[----:B------:R-:W-:Y:S01]  /*73c0*/  UIADD3.X UR9, UPT, UPT, URZ, UR53, URZ, UP0, !UPT ;  /* 0x00000035ff097290 */ /* 0x000fe200087fe4ff */
[----:B------:R-:W-:Y:S01]  /*73d0*/  UMOV UR6, UR42 ;  /* 0x0000002a00067c82 */ /* 0x000fe20008000000 */
[----:B------:R-:W-:Y:S07]  /*73e0*/  UMOV UR7, UR36 ;  /* 0x0000002400077c82 */ /* 0x000fee0008000000 */
[----:B------:R2:W-:Y:S01]  /*73f0*/  UTMASTG.3D [UR4], [UR8] ;  /* 0x00000004080073b5 */ /* 0x0005e20008010000 */
[----:B------:R0:W-:Y:S01]  /*7400*/  UTMACMDFLUSH ;  /* 0x00000000000079b7 */ /* 0x0001e20000000000 */
[----:B--2---:R-:W-:Y:S04]  /*7410*/  DEPBAR.LE SB0, 0x1 ;  /* 0x000080400000791a */ /* 0x004fe80000000000 */
.L_x_106:
[----:B------:R-:W-:Y:S05]  /*7420*/  BSYNC.RECONVERGENT B0 ;  /* 0x0000000000007941 */ /* 0x000fea0003800200 */
.L_x_105:
[----:B------:R-:W-:Y:S01]  /*7430*/  BAR.SYNC.DEFER_BLOCKING 0x1, 0x80 ;  /* 0x0042000000007b1d */ /* 0x000fe20000010000 */
[----:B------:R-:W-:Y:S04]  /*7440*/  UIADD3 UR40, UPT, UPT, UR51, 0x1, URZ ;  /* 0x0000000133287890 */ /* 0x000fe8000fffe0ff */
[----:B------:R-:W-:Y:S04]  /*7450*/  UISETP.NE.AND UP0, UPT, UR40, 0x4, UPT ;  /* 0x000000042800788c */ /* 0x000fe8000bf05270 */
[----:B------:R-:W-:Y:S01]  /*7460*/  USEL UR40, UR40, URZ, UP0 ;  /* 0x000000ff28287287 */ /* 0x000fe20008000000 */
[----:B------:R2:W-:Y:S01]  /*7470*/  @P6 SYNCS.ARRIVE.TRANS64.RED.A1T0 RZ, [R74+URZ], RZ ;  /* 0x000000ff4aff69a7 */ /* 0x0005e200081004ff */
[----:B------:R-:W-:Y:S01]  /*7480*/  BSSY B1, `(.L_x_107) ;  /* 0x0000018000017945 */ /* 0x000fe20003800000 */
[----:B------:R-:W3:Y:S02]  /*7490*/  @P6 SYNCS.PHASECHK.TRANS64.TRYWAIT P0, [R0+URZ+0x20], R2 ;  /* 0x00002002000065a7 */ /* 0x000ee400080011ff */
[----:B---3--:R-:W-:Y:S01]  /*74a0*/  @P6 SEL R67, RZ, 0x1, !P0 ;  /* 0x00000001ff436807 */ /* 0x008fe20004000000 */
[----:B--2---:R-:W-:Y:S06]  /*74b0*/  @!P6 BRA `(.L_x_108) ;  /* 0x000000000050e947 */ /* 0x004fec0003800000 */
        /* <DEDUP_REMOVED lines=8> */
[----:B------:R-:W-:Y:S04]  /*7540*/  SHF.L.U32 R5, R98, 0x1f, RZ ;  /* 0x0000001f62057819 */ /* 0x000fe800000006ff */
[----:B------:R-:W2:Y:S02]  /*7550*/  SYNCS.PHASECHK.TRANS64.TRYWAIT P0, [R0+URZ+0x20], R5 ;  /* 0x00002005000075a7 */ /* 0x000ea400080011ff */
[----:B--2---:R-:W-:Y:S05]  /*7560*/  @!P0 BRA `(.L_x_111) ;  /* 0x0000002400408947 */ /* 0x004fea0003800000 */
.L_x_110:
[----:B------:R-:W-:Y:S05]  /*7570*/  BSYNC B0 ;  /* 0x0000000000007941 */ /* 0x000fea0003800000 */
.L_x_109:
[----:B------:R-:W-:Y:S02]  /*7580*/  ISETP.NE.AND P0, PT, R72, RZ, PT ;  /* 0x000000ff4800720c */ /* 0x000fe40003f05270 */
[----:B------:R-:W-:Y:S11]  /*7590*/  IADD3 R65, PT, PT, R65, 0x1, RZ ;  /* 0x0000000141417810 */ /* 0x000ff60007ffe0ff */
[----:B--2---:R-:W-:Y:S01]  /*75a0*/  @P0 IMAD.IADD R0, R99, 0x1, R2 ;  /* 0x0000000163000824 */ /* 0x004fe200078e0202 */
[----:B------:R-:W-:Y:S05]  /*75b0*/  @P0 WARPSYNC.ALL ;  /* 0x0000000000000948 */ /* 0x000fea0003800000 */
[----:B------:R2:W3:Y:S04]  /*75c0*/  @P0 LDSM.16.M88.4 R56, [R4+UR48+0x400] ;  /* 0x000400300438083b */ /* 0x0004e80008000200 */
[----:B------:R2:W4:Y:S04]  /*75d0*/  @P0 LDSM.16.M88.4 R60, [R3+0x400] ;  /* 0x00040000033c083b */ /* 0x0005280000000200 */
[----:B------:R2:W1:Y:S04]  /*75e0*/  @P0 LDSM.16.M88.4 R68, [R2+0x400] ;  /* 0x000400000244083b */ /* 0x0004680000000200 */
[----:B------:R2:W1:Y:S02]  /*75f0*/  @P0 LDSM.16.M88.4 R76, [R0+0x400] ;  /* 0x00040000004c083b */ /* 0x0004640000000200 */
.L_x_108:
[----:B------:R-:W-:Y:S05]  /*7600*/  BSYNC B1 ;  /* 0x0000000000017941 */ /* 0x000fea0003800000 */
.L_x_107:
[----:B--2---:R-:W-:Y:S05]  /*7610*/  VIADD R0, R48, 0x80 ;  /* 0x0000008030007836 */ /* 0x004fea0000000000 */
        /* <DEDUP_REMOVED lines=20> */
.L_x_112:
[----:B------:R-:W-:Y:S01]  /*7760*/  ISETP.NE.AND P6, PT, R105, RZ, PT ;  /* 0x000000ff6900720c */ /* 0x000fe20003fc5270 */
[----:B------:R-:W-:Y:S05]  /*7770*/  WARPSYNC.ALL ;  /* 0x0000000000007948 */ /* 0x000fea0003800000 */
[----:B------:R-:W-:Y:S01]  /*7780*/  R2UR UR4, R48 ;  /* 0x00000000300472ca */ /* 0x000fe200000e0000 */
[----:B------:R-:W-:Y:S01]  /*7790*/  BSSY.RECONVERGENT B0, `(.L_x_113) ;  /* 0x000008f000007945 */ /* 0x000fe20003800200 */
[----:B------:R-:W-:Y:S02]  /*77a0*/  MOV R50, UR40 ;  /* 0x0000002800327c02 */ /* 0x000fe40008000f00 */
[----:B---3--:R-:W-:Y:S02]  /*77b0*/  SHF.L.U32 R3, R56, 0x10, RZ ;  /* 0x0000001038037819 */ /* 0x008fe400000006ff */
        /* <DEDUP_REMOVED lines=33> */
[C---:B----4-:R-:W-:Y:S01]  /*79d0*/  SHF.L.U32 R0, R60.reuse, 0x10, RZ ;  /* 0x000000103c007819 */ /* 0x050fe200000006ff */
        /* <DEDUP_REMOVED lines=106> */
.L_x_114:
[----:B------:R-:W-:Y:S05]  /*8080*/  BSYNC.RECONVERGENT B0 ;  /* 0x0000000000007941 */ /* 0x000fea0003800200 */
.L_x_113:
        /* <DEDUP_REMOVED lines=20> */
.L_x_118:
[----:B------:R-:W-:Y:S05]  /*81d0*/  BSYNC B0 ;  /* 0x0000000000007941 */ /* 0x000fea0003800000 */
.L_x_117:
[----:B------:R-:W-:Y:S11]  /*81e0*/  ISETP.NE.AND P0, PT, R72, RZ, PT ;  /* 0x000000ff4800720c */ /* 0x000ff60003f05270 */
[----:B------:R-:W-:Y:S02]  /*81f0*/  @!UPT UIADD3 URZ, UPT, UPT, URZ, URZ, URZ ;  /* 0x000000fffffff290 */ /* 0x000fe4000fffe0ff */
[----:B--2---:R-:W-:Y:S01]  /*8200*/  @P0 IADD3 R0, PT, PT, R99, R73, RZ ;  /* 0x0000004963000210 */ /* 0x004fe20007ffe0ff */
[----:B------:R-:W-:Y:S05]  /*8210*/  @P0 WARPSYNC.ALL ;  /* 0x0000000000000948 */ /* 0x000fea0003800000 */
[----:B------:R2:W3:Y:S04]  /*8220*/  @P0 LDSM.16.M88.4 R56, [R65+UR48+0x400] ;  /* 0x000400304138083b */ /* 0x0004e80008000200 */
[----:B------:R2:W4:Y:S04]  /*8230*/  @P0 LDSM.16.M88.4 R60, [R3+0x400] ;  /* 0x00040000033c083b */ /* 0x0005280000000200 */
[----:B------:R2:W1:Y:S04]  /*8240*/  @P0 LDSM.16.M88.4 R68, [R73+0x400] ;  /* 0x000400004944083b */ /* 0x0004680000000200 */
[----:B------:R2:W1:Y:S02]  /*8250*/  @P0 LDSM.16.M88.4 R76, [R0+0x400] ;  /* 0x00040000004c083b */ /* 0x0004640000000200 */
.L_x_116:
[----:B------:R-:W-:Y:S05]  /*8260*/  BSYNC B1 ;  /* 0x0000000000017941 */ /* 0x000fea0003800000 */
.L_x_115:
        /* <DEDUP_REMOVED lines=21> */
.L_x_120:
[----:B------:R-:W-:Y:S01]  /*83c0*/  ISETP.NE.AND P0, PT, R101, RZ, PT ;  /* 0x000000ff6500720c */ /* 0x000fe20003f05270 */
[----:B------:R-:W-:Y:S05]  /*83d0*/  WARPSYNC.ALL ;  /* 0x0000000000007948 */ /* 0x000fea0003800000 */
[----:B------:R-:W-:Y:S01]  /*83e0*/  R2UR UR4, R48 ;  /* 0x00000000300472ca */ /* 0x000fe200000e0000 */
[----:B------:R-:W-:Y:S01]  /*83f0*/  BSSY.RECONVERGENT B0, `(.L_x_121) ;  /* 0x000008c000007945 */ /* 0x000fe20003800200 */
[C---:B---3--:R-:W-:Y:S02]  /*8400*/  SHF.L.U32 R0, R56.reuse, 0x10, RZ ;  /* 0x0000001038007819 */ /* 0x048fe400000006ff */
[----:B------:R-:W-:Y:S02]  /*8410*/  LOP3.LUT R2, R56, 0xffff0000, RZ, 0xc0, !PT ;  /* 0xffff000038027812 */ /* 0x000fe400078ec0ff */
[C---:B------:R-:W-:Y:S02]  /*8420*/  SHF.L.U32 R3, R57.reuse, 0x10, RZ ;  /* 0x0000001039037819 */ /* 0x040fe400000006ff */
[----:B------:R-:W-:Y:S02]  /*8430*/  LOP3.LUT R48, R57, 0xffff0000, RZ, 0xc0, !PT ;  /* 0xffff000039307812 */ /* 0x000fe400078ec0ff */
[C---:B------:R-:W-:Y:S02]  /*8440*/  SHF.L.U32 R50, R58.reuse, 0x10, RZ ;  /* 0x000000103a327819 */ /* 0x040fe400000006ff */
[----:B------:R-:W-:Y:S01]  /*8450*/  LOP3.LUT R51, R58, 0xffff0000, RZ, 0xc0, !PT ;  /* 0xffff00003a337812 */ /* 0x000fe200078ec0ff */
[----:B-1----:R-:W1:Y:S01]  /*8460*/  LDTM.16dp256bit.x8 R4, tmem[UR4+0xc0] ;  /* 0x0000c004000479ee */ /* 0x002e6200081a0000 */
[C---:B------:R-:W-:Y:S01]  /*8470*/  SHF.L.U32 R52, R59.reuse, 0x10, RZ ;  /* 0x000000103b347819 */ /* 0x040fe200000006ff */
[----:B------:R-:W-:Y:S01]  /*8480*/  NOP ;  /* 0x0000000000007918 */ /* 0x000fe20000000000 */
[----:B------:R-:W-:Y:S02]  /*8490*/  LOP3.LUT R53, R59, 0xffff0000, RZ, 0xc0, !PT ;  /* 0xffff00003b357812 */ /* 0x000fe400078ec0ff */
[----:B------:R-:W-:Y:S02]  /*84a0*/  R2UR UR5, R64 ;  /* 0x00000000400572ca */ /* 0x000fe400000e0000 */
[C---:B----4-:R-:W-:Y:S02]  /*84b0*/  SHF.L.U32 R54, R60.reuse, 0x10, RZ ;  /* 0x000000103c367819 */ /* 0x050fe400000006ff */
[----:B------:R-:W-:Y:S02]  /*84c0*/  LOP3.LUT R55, R60, 0xffff0000, RZ, 0xc0, !PT ;  /* 0xffff00003c377812 */ /* 0x000fe400078ec0ff */
[C---:B------:R-:W-:Y:S02]  /*84d0*/  SHF.L.U32 R56, R61.reuse, 0x10, RZ ;  /* 0x000000103d387819 */ /* 0x040fe400000006ff */
[----:B------:R-:W-:Y:S02]  /*84e0*/  LOP3.LUT R57, R61, 0xffff0000, RZ, 0xc0, !PT ;  /* 0xffff00003d397812 */ /* 0x000fe400078ec0ff */
[C---:B------:R-:W-:Y:S02]  /*84f0*/  SHF.L.U32 R58, R62.reuse, 0x10, RZ ;  /* 0x000000103e3a7819 */ /* 0x040fe400000006ff */
[----:B------:R-:W-:Y:S01]  /*8500*/  LOP3.LUT R59, R62, 0xffff0000, RZ, 0xc0, !PT ;  /* 0xffff00003e3b7812 */ /* 0x000fe200078ec0ff */
[----:B------:R-:W-:Y:S01]  /*8510*/  UIADD3 UR5, UPT, UPT, UR5, 0xb0, URZ ;  /* 0x000000b005057890 */ /* 0x000fe2000fffe0ff */
[C---:B------:R-:W-:Y:S02]  /*8520*/  SHF.L.U32 R60, R63.reuse, 0x10, RZ ;  /* 0x000000103f3c7819 */ /* 0x040fe400000006ff */
[----:B------:R-:W-:Y:S01]  /*8530*/  LOP3.LUT R61, R63, 0xffff0000, RZ, 0xc0, !PT ;  /* 0xffff00003f3d7812 */ /* 0x000fe200078ec0ff */
[----:B------:R-:W-:Y:S01]  /*8540*/  UPRMT UR5, UR37, 0x654, UR5 ;  /* 0x0000065425057896 */ /* 0x000fe20008000005 */
[C---:B------:R-:W-:Y:S01]  /*8550*/  SHF.L.U32 R62, R68.reuse, 0x10, RZ ;  /* 0x00000010443e7819 */ /* 0x040fe200000006ff */
[C---:B-1----:R-:W-:Y:S01]  /*8560*/  FMUL R4, R47.reuse, R4 ;  /* 0x000000042f047220 */ /* 0x042fe20000400000 */
[C---:B------:R-:W-:Y:S01]  /*8570*/  FMUL R5, R47.reuse, R5 ;  /* 0x000000052f057220 */ /* 0x040fe20000400000 */
[----:B------:R-:W-:Y:S01]  /*8580*/  FMUL R6, R47, R6 ;  /* 0x000000062f067220 */ /* 0x000fe20000400000 */
[----:B------:R-:W-:Y:S01]  /*8590*/  LOP3.LUT R63, R68, 0xffff0000, RZ, 0xc0, !PT ;  /* 0xffff0000443f7812 */ /* 0x000fe200078ec0ff */
[C---:B------:R-:W-:Y:S01]  /*85a0*/  FFMA R4, R49.reuse, R0, R4 ;  /* 0x0000000031047223 */ /* 0x040fe20000000004 */
[----:B------:R-:W-:Y:S01]  /*85b0*/  FFMA R5, R49, R2, R5 ;  /* 0x0000000231057223 */ /* 0x000fe20000000005 */
[----:B------:R-:W-:Y:S01]  /*85c0*/  SHF.L.U32 R64, R69, 0x10, RZ ;  /* 0x0000001045407819 */ /* 0x000fe200000006ff */
[----:B------:R-:W-:Y:S01]  /*85d0*/  SYNCS.ARRIVE.TRANS64.RED.A1T0 RZ, [UR5], RZ ;  /* 0x000000ffffff79a7 */ /* 0x000fe20008100405 */
[----:B------:R-:W-:Y:S01]  /*85e0*/  FFMA R6, R49, R3, R6 ;  /* 0x0000000331067223 */ /* 0x000fe20000000006 */
[----:B------:R-:W-:Y:S01]  /*85f0*/  FMUL R7, R47, R7 ;  /* 0x000000072f077220 */ /* 0x000fe20000400000 */
[----:B------:R-:W-:Y:S01]  /*8600*/  LOP3.LUT R65, R69, 0xffff0000, RZ, 0xc0, !PT ;  /* 0xffff000045417812 */ /* 0x000fe200078ec0ff */
[----:B------:R-:W-:Y:S01]  /*8610*/  FMUL R8, R47, R8 ;  /* 0x000000082f087220 */ /* 0x000fe20000400000 */
[----:B------:R-:W-:Y:S01]  /*8620*/  F2FP.BF16.F32.PACK_AB R4, R5, R4 ;  /* 0x000000040504723e */ /* 0x000fe200000010ff */
[----:B------:R-:W-:Y:S01]  /*8630*/  FFMA R7, R49, R48, R7 ;  /* 0x0000003031077223 */ /* 0x000fe20000000007 */
[----:B------:R-:W-:Y:S01]  /*8640*/  FMUL R9, R47, R9 ;  /* 0x000000092f097220 */ /* 0x000fe20000400000 */
[----:B------:R-:W-:Y:S01]  /*8650*/  FFMA R8, R49, R50, R8 ;  /* 0x0000003231087223 */ /* 0x000fe20000000008 */
[C---:B------:R-:W-:Y:S01]  /*8660*/  SHF.L.U32 R66, R70.reuse, 0x10, RZ ;  /* 0x0000001046427819 */ /* 0x040fe200000006ff */
[----:B------:R-:W-:Y:S01]  /*8670*/  FMUL R0, R47, R10 ;  /* 0x0000000a2f007220 */ /* 0x000fe20000400000 */
[----:B------:R-:W-:Y:S01]  /*8680*/  F2FP.BF16.F32.PACK_AB R5, R7, R6 ;  /* 0x000000060705723e */ /* 0x000fe200000010ff */
[----:B------:R-:W-:Y:S01]  /*8690*/  FFMA R9, R49, R51, R9 ;  /* 0x0000003331097223 */ /* 0x000fe20000000009 */
[----:B------:R-:W-:Y:S01]  /*86a0*/  FMUL R2, R47, R11 ;  /* 0x0000000b2f027220 */ /* 0x000fe20000400000 */
[----:B------:R-:W-:Y:S01]  /*86b0*/  FFMA R0, R49, R52, R0 ;  /* 0x0000003431007223 */ /* 0x000fe20000000000 */
[----:B------:R-:W-:Y:S01]  /*86c0*/  LOP3.LUT R67, R70, 0xffff0000, RZ, 0xc0, !PT ;  /* 0xffff000046437812 */ /* 0x000fe200078ec0ff */
[----:B------:R-:W-:Y:S01]  /*86d0*/  FMUL R3, R47, R12 ;  /* 0x0000000c2f037220 */ /* 0x000fe20000400000 */
[----:B------:R-:W-:Y:S01]  /*86e0*/  F2FP.BF16.F32.PACK_AB R6, R9, R8 ;  /* 0x000000080906723e */ /* 0x000fe200000010ff */
[----:B------:R-:W-:Y:S01]  /*86f0*/  FFMA R2, R49, R53, R2 ;  /* 0x0000003531027223 */ /* 0x000fe20000000002 */
[----:B------:R-:W-:Y:S01]  /*8700*/  FMUL R10, R47, R13 ;  /* 0x0000000d2f0a7220 */ /* 0x000fe20000400000 */
[----:B------:R-:W-:Y:S01]  /*8710*/  FFMA R3, R49, R54, R3 ;  /* 0x0000003631037223 */ /* 0x000fe20000000003 */
[----:B------:R-:W-:Y:S01]  /*8720*/  SHF.L.U32 R68, R71, 0x10, RZ ;  /* 0x0000001047447819 */ /* 0x000fe200000006ff */
[----:B------:R-:W-:Y:S01]  /*8730*/  FMUL R11, R47, R14 ;  /* 0x0000000e2f0b7220 */ /* 0x000fe20000400000 */
[----:B------:R-:W-:Y:S01]  /*8740*/  F2FP.BF16.F32.PACK_AB R7, R2, R0 ;  /* 0x000000000207723e */ /* 0x000fe200000010ff */
[----:B------:R-:W-:Y:S01]  /*8750*/  FFMA R10, R49, R55, R10 ;  /* 0x00000037310a7223 */ /* 0x000fe2000000000a */
[----:B------:R-:W-:Y:S01]  /*8760*/  FMUL R15, R47, R15 ;  /* 0x0000000f2f0f7220 */ /* 0x000fe20000400000 */
[----:B------:R-:W-:Y:S01]  /*8770*/  FFMA R11, R49, R56, R11 ;  /* 0x00000038310b7223 */ /* 0x000fe2000000000b */
[----:B------:R-:W-:Y:S01]  /*8780*/  LOP3.LUT R69, R71, 0xffff0000, RZ, 0xc0, !PT ;  /* 0xffff000047457812 */ /* 0x000fe200078ec0ff */
[----:B------:R1:W-:Y:S01]  /*8790*/  STSM.16.M88.4 [R107+0x6400], R4 ;  /* 0x006400046b007844 */ /* 0x0003e20000000200 */
[----:B------:R-:W-:Y:S01]  /*87a0*/  F2FP.BF16.F32.PACK_AB R8, R10, R3 ;  /* 0x000000030a08723e */ /* 0x000fe200000010ff */
[----:B------:R-:W-:Y:S01]  /*87b0*/  FFMA R15, R49, R57, R15 ;  /* 0x00000039310f7223 */ /* 0x000fe2000000000f */
[C---:B------:R-:W-:Y:S01]  /*87c0*/  FMUL R12, R47.reuse, R16 ;  /* 0x000000102f0c7220 */ /* 0x040fe20000400000 */
[C---:B------:R-:W-:Y:S01]  /*87d0*/  FMUL R13, R47.reuse, R17 ;  /* 0x000000112f0d7220 */ /* 0x040fe20000400000 */
[----:B------:R-:W-:Y:S01]  /*87e0*/  FMUL R14, R47, R18 ;  /* 0x000000122f0e7220 */ /* 0x000fe20000400000 */
[C---:B------:R-:W-:Y:S01]  /*87f0*/  SHF.L.U32 R70, R76.reuse, 0x10, RZ ;  /* 0x000000104c467819 */ /* 0x040fe200000006ff */
[----:B------:R-:W-:Y:S01]  /*8800*/  FFMA R12, R49, R58, R12 ;  /* 0x0000003a310c7223 */ /* 0x000fe2000000000c */
[----:B------:R-:W-:Y:S01]  /*8810*/  F2FP.BF16.F32.PACK_AB R9, R15, R11 ;  /* 0x0000000b0f09723e */ /* 0x000fe200000010ff */
[C---:B------:R-:W-:Y:S01]  /*8820*/  FFMA R13, R49.reuse, R59, R13 ;  /* 0x0000003b310d7223 */ /* 0x040fe2000000000d */
[----:B------:R-:W-:Y:S01]  /*8830*/  FFMA R14, R49, R60, R14 ;  /* 0x0000003c310e7223 */ /* 0x000fe2000000000e */
[C---:B------:R-:W-:Y:S01]  /*8840*/  FMUL R19, R47.reuse, R19 ;  /* 0x000000132f137220 */ /* 0x040fe20000400000 */
        /* <DEDUP_REMOVED lines=22> */
[----:B------:R-:W-:Y:S01]  /*89b0*/  FFMA R21, R49, R67, R21 ;  /* 0x0000004331157223 */ /* 0x000fe20000000015 */
[C---:B------:R-:W-:Y:S01]  /*89c0*/  FMUL R27, R47.reuse, R27 ;  /* 0x0000001b2f1b7220 */ /* 0x040fe20000400000 */
[C---:B------:R-:W-:Y:S01]  /*89d0*/  FMUL R24, R47.reuse, R28 ;  /* 0x0000001c2f187220 */ /* 0x040fe20000400000 */
[----:B------:R-:W-:Y:S01]  /*89e0*/  FMUL R25, R47, R29 ;  /* 0x0000001d2f197220 */ /* 0x000fe20000400000 */
[----:B------:R-:W-:Y:S01]  /*89f0*/  FFMA R22, R49, R68, R22 ;  /* 0x0000004431167223 */ /* 0x000fe20000000016 */
[----:B------:R-:W-:Y:S01]  /*8a00*/  FMUL R26, R47, R30 ;  /* 0x0000001e2f1a7220 */ /* 0x000fe20000400000 */
[----:B------:R-:W-:Y:S01]  /*8a10*/  FFMA R27, R49, R69, R27 ;  /* 0x00000045311b7223 */ /* 0x000fe2000000001b */
[----:B------:R-:W-:Y:S01]  /*8a20*/  FMUL R31, R47, R31 ;  /* 0x0000001f2f1f7220 */ /* 0x000fe20000400000 */
[----:B------:R-:W-:Y:S01]  /*8a30*/  FFMA R24, R49, R70, R24 ;  /* 0x0000004631187223 */ /* 0x000fe20000000018 */
[----:B------:R-:W-:Y:S01]  /*8a40*/  LOP3.LUT R75, R78, 0xffff0000, RZ, 0xc0, !PT ;  /* 0xffff00004e4b7812 */ /* 0x000fe200078ec0ff */
[----:B------:R-:W-:Y:S01]  /*8a50*/  FMUL R28, R47, R32 ;  /* 0x000000202f1c7220 */ /* 0x000fe20000400000 */
[----:B------:R-:W-:Y:S01]  /*8a60*/  FFMA R25, R49, R71, R25 ;  /* 0x0000004731197223 */ /* 0x000fe20000000019 */
[----:B------:R-:W-:Y:S01]  /*8a70*/  SHF.L.U32 R76, R79, 0x10, RZ ;  /* 0x000000104f4c7819 */ /* 0x000fe200000006ff */
[----:B------:R-:W-:Y:S01]  /*8a80*/  FMUL R29, R47, R33 ;  /* 0x000000212f1d7220 */ /* 0x000fe20000400000 */
[----:B------:R-:W-:Y:S01]  /*8a90*/  FFMA R26, R49, R72, R26 ;  /* 0x00000048311a7223 */ /* 0x000fe2000000001a */
[----:B------:R-:W-:Y:S01]  /*8aa0*/  LOP3.LUT R77, R79, 0xffff0000, RZ, 0xc0, !PT ;  /* 0xffff00004f4d7812 */ /* 0x000fe200078ec0ff */
        /* <DEDUP_REMOVED lines=9> */
[----:B------:R-:W-:Y:S02]  /*8b40*/  F2FP.BF16.F32.PACK_AB R24, R25, R24 ;  /* 0x000000181918723e */ /* 0x000fe400000010ff */
[----:B------:R-:W-:Y:S01]  /*8b50*/  F2FP.BF16.F32.PACK_AB R25, R31, R26 ;  /* 0x0000001a1f19723e */ /* 0x000fe200000010ff */
[----:B------:R1:W-:Y:S01]  /*8b60*/  STSM.16.M88.4 [R108+0x6000], R16 ;  /* 0x006000106c007844 */ /* 0x0003e20000000200 */
[----:B------:R-:W-:Y:S02]  /*8b70*/  F2FP.BF16.F32.PACK_AB R26, R29, R28 ;  /* 0x0000001c1d1a723e */ /* 0x000fe400000010ff */
[----:B------:R-:W-:Y:S05]  /*8b80*/  F2FP.BF16.F32.PACK_AB R27, R35, R30 ;  /* 0x0000001e231b723e */ /* 0x000fea00000010ff */
        /* <DEDUP_REMOVED lines=18> */
.L_x_122:
[----:B------:R-:W-:Y:S05]  /*8cb0*/  BSYNC.RECONVERGENT B0 ;  /* 0x0000000000007941 */ /* 0x000fea0003800200 */
.L_x_121:
[----:B------:R-:W-:Y:S01]  /*8cc0*/  BAR.SYNC.DEFER_BLOCKING 0x1, 0x80 ;  /* 0x0042000000007b1d */ /* 0x000fe20000010000 */
[----:B------:R-:W-:Y:S01]  /*8cd0*/  UISETP.NE.AND UP0, UPT, UR49, -0x4, UPT ;  /* 0xfffffffc3100788c */ /* 0x000fe2000bf05270 */
[----:B------:R-:W-:Y:S08]  /*8ce0*/  IADD3 R45, PT, PT, R45, 0x1, RZ ;  /* 0x000000012d2d7810 */ /* 0x000ff00007ffe0ff */
[----:B------:R-:W-:Y:S05]  /*8cf0*/  BRA.U !UP0, `(.L_x_123) ;  /* 0x0000000108287547 */ /* 0x000fea000b800000 */
[----:B------:R-:W-:Y:S01]  /*8d00*/  ISETP.NE.AND P0, PT, R105, RZ, PT ;  /* 0x000000ff6900720c */ /* 0x000fe20003f05270 */
[----:B------:R-:W-:Y:S01]  /*8d10*/  IMAD.U32 R2, RZ, RZ, UR51 ;  /* 0x00000033ff027e24 */ /* 0x000fe2000f8e00ff */
[----:B------:R-:W-:Y:S01]  /*8d20*/  UIADD3 UR51, UPT, UPT, UR51, 0x1, URZ ;  /* 0x0000000133337890 */ /* 0x000fe2000fffe0ff */
[----:B------:R-:W-:Y:S03]  /*8d30*/  IMAD.U32 R0, RZ, RZ, UR37 ;  /* 0x00000025ff007e24 */ /* 0x000fe6000f8e00ff */
[----:B------:R-:W-:Y:S04]  /*8d40*/  UISETP.NE.AND UP0, UPT, UR51, 0x4, UPT ;  /* 0x000000043300788c */ /* 0x000fe8000bf05270 */
[----:B------:R-:W-:Y:S03]  /*8d50*/  USEL UR51, UR51, URZ, UP0 ;  /* 0x000000ff33337287 */ /* 0x000fe60008000000 */
[----:B------:R-:W-:Y:S05]  /*8d60*/  @P0 LEA R2, R2, UR48, 0x3 ;  /* 0x0000003002020c11 */ /* 0x000fea000f8e18ff */
[----:B------:R-:W-:Y:S05]  /*8d70*/  @P0 VIADD R2, R2, 0x40 ;  /* 0x0000004002020836 */ /* 0x000fea0000000000 */
[----:B------:R-:W-:Y:S04]  /*8d80*/  @P0 PRMT R0, R0, 0x654, R2 ;  /* 0x0000065400000816 */ /* 0x000fe80000000002 */
[----:B------:R2:W-:Y:S03]  /*8d90*/  @P0 SYNCS.ARRIVE.TRANS64.RED.A1T0 RZ, [R0+URZ], RZ ;  /* 0x000000ff00ff09a7 */ /* 0x0005e600081004ff */
.L_x_123:
[----:B------:R-:W-:Y:S01]  /*8da0*/  ISETP.NE.AND P2, PT, R102, RZ, PT ;  /* 0x000000ff6600720c */ /* 0x000fe20003f45270 */
[----:B------:R-:W-:Y:S01]  /*8db0*/  UIADD3 UR49, UPT, UPT, UR49, 0x4, URZ ;  /* 0x0000000431317890 */ /* 0x000fe2000fffe0ff */
[----:B------:R-:W-:Y:S01]  /*8dc0*/  ISETP.NE.AND P0, PT, R104, 0x2, PT ;  /* 0x000000026800780c */ /* 0x000fe20003f05270 */
[----:B------:R-:W-:Y:S01]  /*8dd0*/  IMAD.IADD R14, R43, 0x1, R86 ;  /* 0x000000012b0e7824 */ /* 0x000fe200078e0256 */
[----:B------:R-:W-:Y:S01]  /*8de0*/  ISETP.NE.AND P1, PT, R45, 0x4, PT ;  /* 0x000000042d00780c */ /* 0x000fe20003f25270 */
[----:B------:R-:W-:Y:S01]  /*8df0*/  IMAD.IADD R15, R44, 0x1, R87 ;  /* 0x000000012c0f7824 */ /* 0x000fe200078e0257 */
[----:B------:R-:W-:Y:S02]  /*8e00*/  SEL R2, RZ, 0x1, P0 ;  /* 0x00000001ff027807 */ /* 0x000fe40000000000 */
[----:B--2---:R-:W-:Y:S02]  /*8e10*/  SEL R0, RZ, 0x1, P1 ;  /* 0x00000001ff007807 */ /* 0x004fe40000800000 */
[----:B------:R-:W-:Y:S02]  /*8e20*/  LOP3.LUT R96, R96, R2, RZ, 0x3c, !PT ;  /* 0x0000000260607212 */ /* 0x000fe400078e3cff */
[----:B------:R-:W-:Y:S02]  /*8e30*/  LOP3.LUT R97, R97, R0, RZ, 0x3c, !PT ;  /* 0x0000000061617212 */ /* 0x000fe400078e3cff */
[----:B------:R-:W-:Y:S02]  /*8e40*/  @P2 R2UR UR36, R95 ;  /* 0x000000005f2422ca */ /* 0x000fe400000e0000 */
[----:B------:R-:W-:Y:S02]  /*8e50*/  SEL R104, R104, RZ, P0 ;  /* 0x000000ff68687207 */ /* 0x000fe40000000000 */
[----:B------:R-:W-:Y:S01]  /*8e60*/  SEL R45, R45, RZ, P1 ;  /* 0x000000ff2d2d7207 */ /* 0x000fe20000800000 */
[----:B------:R-:W-:Y:S10]  /*8e70*/  @P2 BRA `(.L_x_124) ;  /* 0xffffffc000082947 */ /* 0x000ff4000383ffff */
[----:B------:R-:W-:-:S09]  /*8e80*/  UISETP.NE.AND UP0, UPT, UR50, URZ, UPT ;  /* 0x000000ff3200728c */ /* 0x000fd2000bf05270 */
[----:B------:R-:W-:Y:S05]  /*8e90*/  BRA.U !UP0, `(.L_x_125) ;  /* 0x0000000108487547 */ /* 0x000fea000b800000 */
[----:B------:R-:W2:Y:S02]  /*8ea0*/  LDCU.64 UR4, c[0x0][0x890] ;  /* 0x00011200ff0477ac */ /* 0x000ea40008000a00 */
[----:B--2---:R-:W-:-:S04]  /*8eb0*/  UISETP.NE.U32.AND UP0, UPT, UR4, URZ, UPT ;  /* 0x000000ff0400728c */ /* 0x004fc8000bf05070 */
[----:B------:R-:W-:-:S09]  /*8ec0*/  UISETP.NE.AND.EX UP0, UPT, UR5, URZ, UPT, UP0 ;  /* 0x000000ff0500728c */ /* 0x000fd2000bf05300 */
[----:B------:R-:W-:Y:S05]  /*8ed0*/  BRA.U UP0, `(.L_x_126) ;  /* 0x00000001000c7547 */ /* 0x000fea000b800000 */
[----:B------:R-:W-:-:S13]  /*8ee0*/  FSETP.NEU.AND P0, PT, R49, RZ, PT ;  /* 0x000000ff3100720b */ /* 0x000fda0003f0d000 */
[----:B------:R-:W-:Y:S05]  /*8ef0*/  @!P0 EXIT ;  /* 0x000000000000894d */ /* 0x000fea0003800000 */
[----:B------:R-:W-:Y:S05]  /*8f00*/  BRA `(.L_x_125) ;  /* 0x00000000002c7947 */ /* 0x000fea0003800000 */
.L_x_126:
[----:B------:R-:W-:Y:S01]  /*8f10*/  ISETP.NE.AND P0, PT, R103, RZ, PT ;  /* 0x000000ff6700720c */ /* 0x000fe20003f05270 */
[----:B------:R-:W-:-:S12]  /*8f20*/  BSSY.RECONVERGENT B0, `(.L_x_125) ;  /* 0x0000009000007945 */ /* 0x000fd80003800200 */
[----:B------:R-:W-:Y:S05]  /*8f30*/  @P0 BRA `(.L_x_127) ;  /* 0x0000000000140947 */ /* 0x000fea0003800000 */
[----:B------:R-:W2:Y:S02]  /*8f40*/  LDCU.64 UR4, c[0x0][0x888] ;  /* 0x00011100ff0477ac */ /* 0x000ea40008000a00 */
[----:B--2---:R-:W-:-:S04]  /*8f50*/  ISETP.NE.U32.AND P0, PT, RZ, UR4, PT ;  /* 0x00000004ff007c0c */ /* 0x004fc8000bf05070 */
[----:B------:R-:W-:-:S13]  /*8f60*/  ISETP.NE.AND.EX P0, PT, RZ, UR5, PT, P0 ;  /* 0x00000005ff007c0c */ /* 0x000fda000bf05300 */
[----:B------:R-:W-:Y:S05]  /*8f70*/  @!P0 EXIT ;  /* 0x000000000000894d */ /* 0x000fea0003800000 */
[----:B------:R-:W-:Y:S05]  /*8f80*/  BRA `(.L_x_128) ;  /* 0x0000000000087947 */ /* 0x000fea0003800000 */
.L_x_127:
[----:B------:R-:W-:-:S13]  /*8f90*/  FSETP.NEU.AND P0, PT, R49, RZ, PT ;  /* 0x000000ff3100720b */ /* 0x000fda0003f0d000 */
[----:B------:R-:W-:Y:S05]  /*8fa0*/  @!P0 EXIT ;  /* 0x000000000000894d */ /* 0x000fea0003800000 */
.L_x_128:
[----:B------:R-:W-:Y:S05]  /*8fb0*/  BSYNC.RECONVERGENT B0 ;  /* 0x0000000000007941 */ /* 0x000fea0003800200 */
.L_x_125:
[----:B------:R-:W-:Y:S01]  /*8fc0*/  ULEA UR4, UR51, UR48, 0x3 ;  /* 0x0000003033047291 */ /* 0x000fe2000f8e18ff */
[----:B------:R-:W-:-:S04]  /*8fd0*/  DEPBAR.LE SB0, 0x0 ;  /* 0x000080000000791a */ /* 0x000fc80000000000 */
[----:B------:R-:W-:-:S04]  /*8fe0*/  UIADD3 UR4, UPT, UPT, UR4, 0x40, URZ ;  /* 0x0000004004047890 */ /* 0x000fc8000fffe0ff */
[----:B------:R-:W-:-:S09]  /*8ff0*/  UPRMT UR4, UR37, 0x654, UR4 ;  /* 0x0000065425047896 */ /* 0x000fd20008000004 */
[----:B------:R-:W-:Y:S01]  /*9000*/  SYNCS.ARRIVE.TRANS64.RED.A1T0 RZ, [UR4], RZ ;  /* 0x000000ffffff79a7 */ /* 0x000fe20008100404 */
[----:B------:R-:W-:Y:S05]  /*9010*/  EXIT ;  /* 0x000000000000794d */ /* 0x000fea0003800000 */
.L_x_19:
[----:B--2---:R2:W1:Y:S02]  /*9020*/  SYNCS.PHASECHK.TRANS64.TRYWAIT P0, [R2+URZ+0xe0], R3 ;  /* 0x0000e003020075a7 */ /* 0x00446400080011ff */
[----:B-1----:R-:W-:Y:S05]  /*9030*/  @!P0 NANOSLEEP.SYNCS 0x989680 ;  /* 0x009896800000895d */ /* 0x002fea0003900000 */
[----:B------:R-:W1:Y:S02]  /*9040*/  @!P0 SYNCS.PHASECHK.TRANS64 P0, [R2+URZ+0xe0], R3 ;  /* 0x0000e003020085a7 */ /* 0x000e6400080010ff */
[----:B-1----:R-:W-:Y:S05]  /*9050*/  @!P0 BRA `(.L_x_19) ;  /* 0xfffffffc00f08947 */ /* 0x002fea000383ffff */
[----:B------:R-:W-:Y:S05]  /*9060*/  BRA `(.L_x_129) ;  /* 0xffffff84004c7947 */ /* 0x000fea000383ffff */
.L_x_22:
[----:B-1----:R-:W-:-:S07]  /*9070*/  MOV R2, UR33 ;  /* 0x0000002100027c02 */ /* 0x002fce0008000f00 */
.L_x_130:
[----:B-1----:R1:W2:Y:S02]  /*9080*/  SYNCS.PHASECHK.TRANS64.TRYWAIT P0, [R2+URZ+0x10], R4 ;  /* 0x00001004020075a7 */ /* 0x0022a400080011ff */
[----:B--2---:R-:W-:Y:S05]  /*9090*/  @!P0 NANOSLEEP.SYNCS 0x989680 ;  /* 0x009896800000895d */ /* 0x004fea0003900000 */
[----:B------:R-:W2:Y:S02]  /*90a0*/  @!P0 SYNCS.PHASECHK.TRANS64 P0, [R2+URZ+0x10], R4 ;  /* 0x00001004020085a7 */ /* 0x000ea400080010ff */
[----:B--2---:R-:W-:Y:S05]  /*90b0*/  @!P0 BRA `(.L_x_130) ;  /* 0xfffffffc00f08947 */ /* 0x004fea000383ffff */
[----:B------:R-:W-:Y:S05]  /*90c0*/  BRA `(.L_x_21) ;  /* 0xffffff84009c7947 */ /* 0x000fea000383ffff */
.L_x_28:
[----:B-1----:R-:W-:-:S07]  /*90d0*/  MOV R2, UR33 ;  /* 0x0000002100027c02 */ /* 0x002fce0008000f00 */
.L_x_131:
[----:B-1----:R1:W2:Y:S02]  /*90e0*/  SYNCS.PHASECHK.TRANS64.TRYWAIT P0, [R2+URZ+0x10], R4 ;  /* 0x00001004020075a7 */ /* 0x0022a400080011ff */
[----:B--2---:R-:W-:Y:S05]  /*90f0*/  @!P0 NANOSLEEP.SYNCS 0x989680 ;  /* 0x009896800000895d */ /* 0x004fea0003900000 */
[----:B------:R-:W2:Y:S02]  /*9100*/  @!P0 SYNCS.PHASECHK.TRANS64 P0, [R2+URZ+0x10], R4 ;  /* 0x00001004020085a7 */ /* 0x000ea400080010ff */
[----:B--2---:R-:W-:Y:S05]  /*9110*/  @!P0 BRA `(.L_x_131) ;  /* 0xfffffffc00f08947 */ /* 0x004fea000383ffff */
[----:B------:R-:W-:Y:S05]  /*9120*/  BRA `(.L_x_27) ;  /* 0xffffff8800747947 */ /* 0x000fea000383ffff */
.L_x_32:
[----:B-1----:R1:W2:Y:S02]  /*9130*/  SYNCS.PHASECHK.TRANS64.TRYWAIT P0, [R2+URZ+0x70], R3 ;  /* 0x00007003020075a7 */ /* 0x0022a400080011ff */
[----:B--2---:R-:W-:Y:S05]  /*9140*/  @!P0 NANOSLEEP.SYNCS 0x989680 ;  /* 0x009896800000895d */ /* 0x004fea0003900000 */
[----:B------:R-:W2:Y:S02]  /*9150*/  @!P0 SYNCS.PHASECHK.TRANS64 P0, [R2+URZ+0x70], R3 ;  /* 0x00007003020085a7 */ /* 0x000ea400080010ff */
[----:B--2---:R-:W-:Y:S05]  /*9160*/  @!P0 BRA `(.L_x_32) ;  /* 0xfffffffc00f08947 */ /* 0x004fea000383ffff */
[----:B------:R-:W-:Y:S05]  /*9170*/  BRA `(.L_x_132) ;  /* 0xffffff8c002c7947 */ /* 0x000fea000383ffff */
.L_x_36:
[----:B----4-:R-:W-:-:S07]  /*9180*/  MOV R0, UR4 ;  /* 0x0000000400007c02 */ /* 0x010fce0008000f00 */
.L_x_133:
[----:B-1----:R1:W2:Y:S02]  /*9190*/  SYNCS.PHASECHK.TRANS64.TRYWAIT P0, [R0+URZ], R2 ;  /* 0x00000002000075a7 */ /* 0x0022a400080011ff */
[----:B--2---:R-:W-:Y:S05]  /*91a0*/  @!P0 NANOSLEEP.SYNCS 0x989680 ;  /* 0x009896800000895d */ /* 0x004fea0003900000 */
[----:B------:R-:W2:Y:S02]  /*91b0*/  @!P0 SYNCS.PHASECHK.TRANS64 P0, [R0+URZ], R2 ;  /* 0x00000002000085a7 */ /* 0x000ea400080010ff */
[----:B--2---:R-:W-:Y:S05]  /*91c0*/  @!P0 BRA `(.L_x_133) ;  /* 0xfffffffc00f08947 */ /* 0x004fea000383ffff */
[----:B------:R-:W-:Y:S05]  /*91d0*/  BRA `(.L_x_134) ;  /* 0xffffff90009c7947 */ /* 0x000fea000383ffff */
.L_x_39:
[----:B-1----:R1:W2:Y:S02]  /*91e0*/  SYNCS.PHASECHK.TRANS64.TRYWAIT P0, [R0+URZ+0xd0], R4 ;  /* 0x0000d004000075a7 */ /* 0x0022a400080011ff */
[----:B--2---:R-:W-:Y:S05]  /*91f0*/  @!P0 NANOSLEEP.SYNCS 0x989680 ;  /* 0x009896800000895d */ /* 0x004fea0003900000 */
[----:B------:R-:W2:Y:S02]  /*9200*/  @!P0 SYNCS.PHASECHK.TRANS64 P0, [R0+URZ+0xd0], R4 ;  /* 0x0000d004000085a7 */ /* 0x000ea400080010ff */
[----:B--2---:R-:W-:Y:S05]  /*9210*/  @!P0 BRA `(.L_x_39) ;  /* 0xfffffffc00f08947 */ /* 0x004fea000383ffff */
[----:B------:R-:W-:Y:S05]  /*9220*/  BRA `(.L_x_135) ;  /* 0xffffff9000f87947 */ /* 0x000fea000383ffff */
.L_x_40:
[----:B------:R-:W-:-:S07]  /*9230*/  MOV R0, UR5 ;  /* 0x0000000500007c02 */ /* 0x000fce0008000f00 */
.L_x_136:
[----:B-1----:R1:W2:Y:S02]  /*9240*/  SYNCS.PHASECHK.TRANS64.TRYWAIT P0, [R0+URZ+0x80], R5 ;  /* 0x00008005000075a7 */ /* 0x0022a400080011ff */
[----:B--2---:R-:W-:Y:S05]  /*9250*/  @!P0 NANOSLEEP.SYNCS 0x989680 ;  /* 0x009896800000895d */ /* 0x004fea0003900000 */
[----:B------:R-:W2:Y:S02]  /*9260*/  @!P0 SYNCS.PHASECHK.TRANS64 P0, [R0+URZ+0x80], R5 ;  /* 0x00008005000085a7 */ /* 0x000ea400080010ff */
[----:B--2---:R-:W-:Y:S05]  /*9270*/  @!P0 BRA `(.L_x_136) ;  /* 0xfffffffc00f08947 */ /* 0x004fea000383ffff */
[----:B------:R-:W-:Y:S05]  /*9280*/  BRA `(.L_x_137) ;  /* 0xffffff9400087947 */ /* 0x000fea000383ffff */
.L_x_41:
[----:B-1----:R1:W2:Y:S02]  /*9290*/  SYNCS.PHASECHK.TRANS64.TRYWAIT P1, [R0+URZ+0x70], R4 ;  /* 0x00007004000075a7 */ /* 0x0022a400080211ff */
[----:B--2---:R-:W-:Y:S05]  /*92a0*/  @!P1 NANOSLEEP.SYNCS 0x989680 ;  /* 0x009896800000995d */ /* 0x004fea0003900000 */
[----:B------:R-:W2:Y:S02]  /*92b0*/  @!P1 SYNCS.PHASECHK.TRANS64 P1, [R0+URZ+0x70], R4 ;  /* 0x00007004000095a7 */ /* 0x000ea400080210ff */
[----:B--2---:R-:W-:Y:S05]  /*92c0*/  @!P1 BRA `(.L_x_41) ;  /* 0xfffffffc00f09947 */ /* 0x004fea000383ffff */
[----:B------:R-:W-:Y:S05]  /*92d0*/  BRA `(.L_x_138) ;  /* 0xffffff9400387947 */ /* 0x000fea000383ffff */
.L_x_44:
[----:B------:R-:W-:-:S07]  /*92e0*/  MOV R0, UR5 ;  /* 0x0000000500007c02 */ /* 0x000fce0008000f00 */
.L_x_139:
[----:B-1----:R1:W2:Y:S02]  /*92f0*/  SYNCS.PHASECHK.TRANS64.TRYWAIT P0, [R0+URZ+0x80], R2 ;  /* 0x00008002000075a7 */ /* 0x0022a400080011ff */
[----:B--2---:R-:W-:Y:S05]  /*9300*/  @!P0 NANOSLEEP.SYNCS 0x989680 ;  /* 0x009896800000895d */ /* 0x004fea0003900000 */
[----:B------:R-:W2:Y:S02]  /*9310*/  @!P0 SYNCS.PHASECHK.TRANS64 P0, [R0+URZ+0x80], R2 ;  /* 0x00008002000085a7 */ /* 0x000ea400080010ff */
[----:B--2---:R-:W-:Y:S05]  /*9320*/  @!P0 BRA `(.L_x_139) ;  /* 0xfffffffc00f08947 */ /* 0x004fea000383ffff */
[----:B------:R-:W-:Y:S05]  /*9330*/  BRA `(.L_x_43) ;  /* 0xffffff94008c7947 */ /* 0x000fea000383ffff */
.L_x_51:
[----:B-1----:R1:W2:Y:S02]  /*9340*/  SYNCS.PHASECHK.TRANS64.TRYWAIT P1, [R0+URZ+0x70], R2 ;  /* 0x00007002000075a7 */ /* 0x0022a400080211ff */
[----:B--2---:R-:W-:Y:S05]  /*9350*/  @!P1 NANOSLEEP.SYNCS 0x989680 ;  /* 0x009896800000995d */ /* 0x004fea0003900000 */
[----:B------:R-:W2:Y:S02]  /*9360*/  @!P1 SYNCS.PHASECHK.TRANS64 P1, [R0+URZ+0x70], R2 ;  /* 0x00007002000095a7 */ /* 0x000ea400080210ff */
[----:B--2---:R-:W-:Y:S05]  /*9370*/  @!P1 BRA `(.L_x_51) ;  /* 0xfffffffc00f09947 */ /* 0x004fea000383ffff */
[----:B------:R-:W-:Y:S05]  /*9380*/  BRA `(.L_x_140) ;  /* 0xffffff9c001c7947 */ /* 0x000fea000383ffff */
.L_x_52:
[----:B------:R-:W-:-:S07]  /*9390*/  MOV R2, UR6 ;  /* 0x0000000600027c02 */ /* 0x000fce0008000f00 */
.L_x_141:
[----:B-1----:R1:W2:Y:S02]  /*93a0*/  SYNCS.PHASECHK.TRANS64.TRYWAIT P0, [R2+URZ+0xb0], R0 ;  /* 0x0000b000020075a7 */ /* 0x0022a400080011ff */
[----:B--2---:R-:W-:Y:S05]  /*93b0*/  @!P0 NANOSLEEP.SYNCS 0x989680 ;  /* 0x009896800000895d */ /* 0x004fea0003900000 */
[----:B------:R-:W2:Y:S02]  /*93c0*/  @!P0 SYNCS.PHASECHK.TRANS64 P0, [R2+URZ+0xb0], R0 ;  /* 0x0000b000020085a7 */ /* 0x000ea400080010ff */
[----:B--2---:R-:W-:Y:S05]  /*93d0*/  @!P0 BRA `(.L_x_141) ;  /* 0xfffffffc00f08947 */ /* 0x004fea000383ffff */
[----:B------:R-:W-:Y:S05]  /*93e0*/  BRA `(.L_x_142) ;  /* 0xffffff9c006c7947 */ /* 0x000fea000383ffff */
.L_x_55:
[----:B------:R-:W-:Y:S07]  /*93f0*/  MOV R0, UR11 ;  /* 0x0000000b00007c02 */ /* 0x000fee0008000f00 */
.L_x_143:
[----:B-1----:R1:W2:Y:S02]  /*9400*/  SYNCS.PHASECHK.TRANS64.TRYWAIT P0, [R0+URZ], R2 ;  /* 0x00000002000075a7 */ /* 0x0022a400080011ff */
[----:B--2---:R-:W-:Y:S05]  /*9410*/  @!P0 NANOSLEEP.SYNCS 0x989680 ;  /* 0x009896800000895d */ /* 0x004fea0003900000 */
[----:B------:R-:W2:Y:S02]  /*9420*/  @!P0 SYNCS.PHASECHK.TRANS64 P0, [R0+URZ], R2 ;  /* 0x00000002000085a7 */ /* 0x000ea400080010ff */
[----:B--2---:R-:W-:Y:S05]  /*9430*/  @!P0 BRA `(.L_x_143) ;  /* 0xfffffffc00f08947 */ /* 0x004fea000383ffff */
[----:B------:R-:W-:Y:S05]  /*9440*/  BRA `(.L_x_54) ;  /* 0xffffff9c00887947 */ /* 0x000fea000383ffff */
.L_x_58:
[----:B------:R-:W-:-:S07]  /*9450*/  MOV R0, UR6 ;  /* 0x0000000600007c02 */ /* 0x000fce0008000f00 */
.L_x_144:
[----:B--2---:R2:W4:Y:S02]  /*9460*/  SYNCS.PHASECHK.TRANS64.TRYWAIT P0, [R0+URZ], R2 ;  /* 0x00000002000075a7 */ /* 0x00452400080011ff */
[----:B----4-:R-:W-:Y:S05]  /*9470*/  @!P0 NANOSLEEP.SYNCS 0x989680 ;  /* 0x009896800000895d */ /* 0x010fea0003900000 */
[----:B------:R-:W4:Y:S02]  /*9480*/  @!P0 SYNCS.PHASECHK.TRANS64 P0, [R0+URZ], R2 ;  /* 0x00000002000085a7 */ /* 0x000f2400080010ff */
[----:B----4-:R-:W-:Y:S05]  /*9490*/  @!P0 BRA `(.L_x_144) ;  /* 0xfffffffc00f08947 */ /* 0x010fea000383ffff */
[----:B------:R-:W-:Y:S05]  /*94a0*/  BRA `(.L_x_145) ;  /* 0xffffffa000b47947 */ /* 0x000fea000383ffff */
.L_x_59:
[----:B------:R-:W-:-:S07]  /*94b0*/  MOV R0, UR6 ;  /* 0x0000000600007c02 */ /* 0x000fce0008000f00 */
.L_x_146:
[----:B-1----:R1:W2:Y:S02]  /*94c0*/  SYNCS.PHASECHK.TRANS64.TRYWAIT P0, [R0+URZ], R3 ;  /* 0x00000003000075a7 */ /* 0x0022a400080011ff */
[----:B--2---:R-:W-:Y:S05]  /*94d0*/  @!P0 NANOSLEEP.SYNCS 0x989680 ;  /* 0x009896800000895d */ /* 0x004fea0003900000 */
[----:B------:R-:W2:Y:S02]  /*94e0*/  @!P0 SYNCS.PHASECHK.TRANS64 P0, [R0+URZ], R3 ;  /* 0x00000003000085a7 */ /* 0x000ea400080010ff */
[----:B--2---:R-:W-:Y:S05]  /*94f0*/  @!P0 BRA `(.L_x_146) ;  /* 0xfffffffc00f08947 */ /* 0x004fea000383ffff */
[----:B------:R-:W-:Y:S05]  /*9500*/  BRA `(.L_x_147) ;  /* 0xffffffa000c07947 */ /* 0x000fea000383ffff */
.L_x_60:
[----:B------:R-:W-:-:S07]  /*9510*/  MOV R0, UR6 ;  /* 0x0000000600007c02 */ /* 0x000fce0008000f00 */
.L_x_148:
[----:B-1----:R1:W2:Y:S02]  /*9520*/  SYNCS.PHASECHK.TRANS64.TRYWAIT P0, [R0+URZ], R3 ;  /* 0x00000003000075a7 */ /* 0x0022a400080011ff */
[----:B--2---:R-:W-:Y:S05]  /*9530*/  @!P0 NANOSLEEP.SYNCS 0x989680 ;  /* 0x009896800000895d */ /* 0x004fea0003900000 */
[----:B------:R-:W2:Y:S02]  /*9540*/  @!P0 SYNCS.PHASECHK.TRANS64 P0, [R0+URZ], R3 ;  /* 0x00000003000085a7 */ /* 0x000ea400080010ff */
[----:B--2---:R-:W-:Y:S05]  /*9550*/  @!P0 BRA `(.L_x_148) ;  /* 0xfffffffc00f08947 */ /* 0x004fea000383ffff */
[----:B------:R-:W-:Y:S05]  /*9560*/  BRA `(.L_x_149) ;  /* 0xffffffa000cc7947 */ /* 0x000fea000383ffff */
.L_x_61:
[----:B-1----:R-:W-:-:S07]  /*9570*/  MOV R0, UR7 ;  /* 0x0000000700007c02 */ /* 0x002fce0008000f00 */
.L_x_150:
[----:B-1----:R1:W2:Y:S02]  /*9580*/  SYNCS.PHASECHK.TRANS64.TRYWAIT P0, [R0+URZ], R2 ;  /* 0x00000002000075a7 */ /* 0x0022a400080011ff */
[----:B--2---:R-:W-:Y:S05]  /*9590*/  @!P0 NANOSLEEP.SYNCS 0x989680 ;  /* 0x009896800000895d */ /* 0x004fea0003900000 */
[----:B------:R-:W2:Y:S02]  /*95a0*/  @!P0 SYNCS.PHASECHK.TRANS64 P0, [R0+URZ], R2 ;  /* 0x00000002000085a7 */ /* 0x000ea400080010ff */
[----:B--2---:R-:W-:Y:S05]  /*95b0*/  @!P0 BRA `(.L_x_150) ;  /* 0xfffffffc00f08947 */ /* 0x004fea000383ffff */
[----:B------:R-:W-:Y:S05]  /*95c0*/  BRA `(.L_x_151) ;  /* 0xffffffa000d87947 */ /* 0x000fea000383ffff */
.L_x_66:
[----:B--2---:R2:W3:Y:S02]  /*95d0*/  SYNCS.PHASECHK.TRANS64.TRYWAIT P0, [R0+URZ+0x70], R2 ;  /* 0x00007002000075a7 */ /* 0x0044e400080011ff */
[----:B---3--:R-:W-:Y:S05]  /*95e0*/  @!P0 NANOSLEEP.SYNCS 0x989680 ;  /* 0x009896800000895d */ /* 0x008fea0003900000 */
[----:B------:R-:W3:Y:S02]  /*95f0*/  @!P0 SYNCS.PHASECHK.TRANS64 P0, [R0+URZ+0x70], R2 ;  /* 0x00007002000085a7 */ /* 0x000ee400080010ff */
[----:B---3--:R-:W-:Y:S05]  /*9600*/  @!P0 BRA `(.L_x_66) ;  /* 0xfffffffc00f08947 */ /* 0x008fea000383ffff */
[----:B------:R-:W-:Y:S05]  /*9610*/  BRA `(.L_x_152) ;  /* 0xffffffa400e47947 */ /* 0x000fea000383ffff */
.L_x_69:
[----:B------:R-:W-:Y:S07]  /*9620*/  MOV R0, UR7 ;  /* 0x0000000700007c02 */ /* 0x000fee0008000f00 */
.L_x_153:
[----:B--2---:R2:W3:Y:S02]  /*9630*/  SYNCS.PHASECHK.TRANS64.TRYWAIT P0, [R0+URZ+0x68], R2 ;  /* 0x00006802000075a7 */ /* 0x0044e400080011ff */
[----:B---3--:R-:W-:Y:S05]  /*9640*/  @!P0 NANOSLEEP.SYNCS 0x989680 ;  /* 0x009896800000895d */ /* 0x008fea0003900000 */
[----:B------:R-:W3:Y:S02]  /*9650*/  @!P0 SYNCS.PHASECHK.TRANS64 P0, [R0+URZ+0x68], R2 ;  /* 0x00006802000085a7 */ /* 0x000ee400080010ff */
[----:B---3--:R-:W-:Y:S05]  /*9660*/  @!P0 BRA `(.L_x_153) ;  /* 0xfffffffc00f08947 */ /* 0x008fea000383ffff */
[----:B------:R-:W-:Y:S05]  /*9670*/  BRA `(.L_x_68) ;  /* 0xffffffa800c47947 */ /* 0x000fea000383ffff */
.L_x_72:
[----:B------:R-:W-:Y:S07]  /*9680*/  MOV R0, UR7 ;  /* 0x0000000700007c02 */ /* 0x000fee0008000f00 */
.L_x_154:
[----:B-1----:R1:W2:Y:S02]  /*9690*/  SYNCS.PHASECHK.TRANS64.TRYWAIT P0, [R0+URZ+0x40], R14 ;  /* 0x0000400e000075a7 */ /* 0x0022a400080011ff */
[----:B--2---:R-:W-:Y:S05]  /*96a0*/  @!P0 NANOSLEEP.SYNCS 0x989680 ;  /* 0x009896800000895d */ /* 0x004fea0003900000 */
[----:B------:R-:W2:Y:S02]  /*96b0*/  @!P0 SYNCS.PHASECHK.TRANS64 P0, [R0+URZ+0x40], R14 ;  /* 0x0000400e000085a7 */ /* 0x000ea400080010ff */
[----:B--2---:R-:W-:Y:S05]  /*96c0*/  @!P0 BRA `(.L_x_154) ;  /* 0xfffffffc00f08947 */ /* 0x004fea000383ffff */
[----:B------:R-:W-:Y:S05]  /*96d0*/  BRA `(.L_x_155) ;  /* 0xffffffac003c7947 */ /* 0x000fea000383ffff */
.L_x_73:
[----:B------:R-:W-:Y:S07]  /*96e0*/  MOV R0, UR7 ;  /* 0x0000000700007c02 */ /* 0x000fee0008000f00 */
.L_x_156:
[----:B-1----:R1:W2:Y:S02]  /*96f0*/  SYNCS.PHASECHK.TRANS64.TRYWAIT P0, [R0+URZ+0x48], R14 ;  /* 0x0000480e000075a7 */ /* 0x0022a400080011ff */
[----:B--2---:R-:W-:Y:S05]  /*9700*/  @!P0 NANOSLEEP.SYNCS 0x989680 ;  /* 0x009896800000895d */ /* 0x004fea0003900000 */
[----:B------:R-:W2:Y:S02]  /*9710*/  @!P0 SYNCS.PHASECHK.TRANS64 P0, [R0+URZ+0x48], R14 ;  /* 0x0000480e000085a7 */ /* 0x000ea400080010ff */
[----:B--2---:R-:W-:Y:S05]  /*9720*/  @!P0 BRA `(.L_x_156) ;  /* 0xfffffffc00f08947 */ /* 0x004fea000383ffff */
[----:B------:R-:W-:Y:S05]  /*9730*/  BRA `(.L_x_157) ;  /* 0xffffffac00747947 */ /* 0x000fea000383ffff */
.L_x_74:
[----:B------:R-:W-:Y:S07]  /*9740*/  MOV R0, UR7 ;  /* 0x0000000700007c02 */ /* 0x000fee0008000f00 */
.L_x_158:
[----:B-1----:R1:W2:Y:S02]  /*9750*/  SYNCS.PHASECHK.TRANS64.TRYWAIT P0, [R0+URZ+0x50], R14 ;  /* 0x0000500e000075a7 */ /* 0x0022a400080011ff */
[----:B--2---:R-:W-:Y:S05]  /*9760*/  @!P0 NANOSLEEP.SYNCS 0x989680 ;  /* 0x009896800000895d */ /* 0x004fea0003900000 */
[----:B------:R-:W2:Y:S02]  /*9770*/  @!P0 SYNCS.PHASECHK.TRANS64 P0, [R0+URZ+0x50], R14 ;  /* 0x0000500e000085a7 */ /* 0x000ea400080010ff */
[----:B--2---:R-:W-:Y:S05]  /*9780*/  @!P0 BRA `(.L_x_158) ;  /* 0xfffffffc00f08947 */ /* 0x004fea000383ffff */
[----:B------:R-:W-:Y:S05]  /*9790*/  BRA `(.L_x_159) ;  /* 0xffffffac00b87947 */ /* 0x000fea000383ffff */
.L_x_75:
[----:B------:R-:W-:Y:S07]  /*97a0*/  MOV R0, UR7 ;  /* 0x0000000700007c02 */ /* 0x000fee0008000f00 */
.L_x_160:
[----:B-1----:R1:W2:Y:S02]  /*97b0*/  SYNCS.PHASECHK.TRANS64.TRYWAIT P0, [R0+URZ+0x58], R14 ;  /* 0x0000580e000075a7 */ /* 0x0022a400080011ff */
[----:B--2---:R-:W-:Y:S05]  /*97c0*/  @!P0 NANOSLEEP.SYNCS 0x989680 ;  /* 0x009896800000895d */ /* 0x004fea0003900000 */
[----:B------:R-:W2:Y:S02]  /*97d0*/  @!P0 SYNCS.PHASECHK.TRANS64 P0, [R0+URZ+0x58], R14 ;  /* 0x0000580e000085a7 */ /* 0x000ea400080010ff */
[----:B--2---:R-:W-:Y:S05]  /*97e0*/  @!P0 BRA `(.L_x_160) ;  /* 0xfffffffc00f08947 */ /* 0x004fea000383ffff */
[----:B------:R-:W-:Y:S05]  /*97f0*/  BRA `(.L_x_161) ;  /* 0xffffffb0003c7947 */ /* 0x000fea000383ffff */
.L_x_77:
[----:B------:R-:W-:-:S07]  /*9800*/  MOV R0, UR7 ;  /* 0x0000000700007c02 */ /* 0x000fce0008000f00 */
.L_x_162:
[----:B-1----:R1:W3:Y:S02]  /*9810*/  SYNCS.PHASECHK.TRANS64.TRYWAIT P0, [R0+URZ+0x40], R2 ;  /* 0x00004002000075a7 */ /* 0x0022e400080011ff */
[----:B---3--:R-:W-:Y:S05]  /*9820*/  @!P0 NANOSLEEP.SYNCS 0x989680 ;  /* 0x009896800000895d */ /* 0x008fea0003900000 */
[----:B------:R-:W3:Y:S02]  /*9830*/  @!P0 SYNCS.PHASECHK.TRANS64 P0, [R0+URZ+0x40], R2 ;  /* 0x00004002000085a7 */ /* 0x000ee400080010ff */
[----:B---3--:R-:W-:Y:S05]  /*9840*/  @!P0 BRA `(.L_x_162) ;  /* 0xfffffffc00f08947 */ /* 0x008fea000383ffff */
[----:B------:R-:W-:Y:S05]  /*9850*/  BRA `(.L_x_163) ;  /* 0xffffffb000ac7947 */ /* 0x000fea000383ffff */
.L_x_78:
[----:B-1----:R-:W-:-:S07]  /*9860*/  MOV R0, UR7 ;  /* 0x0000000700007c02 */ /* 0x002fce0008000f00 */
.L_x_164:
[----:B-1----:R1:W3:Y:S02]  /*9870*/  SYNCS.PHASECHK.TRANS64.TRYWAIT P0, [R0+URZ+0x48], R2 ;  /* 0x00004802000075a7 */ /* 0x0022e400080011ff */
[----:B---3--:R-:W-:Y:S05]  /*9880*/  @!P0 NANOSLEEP.SYNCS 0x989680 ;  /* 0x009896800000895d */ /* 0x008fea0003900000 */
[----:B------:R-:W3:Y:S02]  /*9890*/  @!P0 SYNCS.PHASECHK.TRANS64 P0, [R0+URZ+0x48], R2 ;  /* 0x00004802000085a7 */ /* 0x000ee400080010ff */
[----:B---3--:R-:W-:Y:S05]  /*98a0*/  @!P0 BRA `(.L_x_164) ;  /* 0xfffffffc00f08947 */ /* 0x008fea000383ffff */
[----:B------:R-:W-:Y:S05]  /*98b0*/  BRA `(.L_x_165) ;  /* 0xffffffb0009c7947 */ /* 0x000fea000383ffff */
.L_x_79:
[----:B-1----:R-:W-:-:S07]  /*98c0*/  MOV R0, UR7 ;  /* 0x0000000700007c02 */ /* 0x002fce0008000f00 */
.L_x_166:
[----:B-1----:R1:W3:Y:S02]  /*98d0*/  SYNCS.PHASECHK.TRANS64.TRYWAIT P0, [R0+URZ+0x50], R2 ;  /* 0x00005002000075a7 */ /* 0x0022e400080011ff */
[----:B---3--:R-:W-:Y:S05]  /*98e0*/  @!P0 NANOSLEEP.SYNCS 0x989680 ;  /* 0x009896800000895d */ /* 0x008fea0003900000 */
[----:B------:R-:W3:Y:S02]  /*98f0*/  @!P0 SYNCS.PHASECHK.TRANS64 P0, [R0+URZ+0x50], R2 ;  /* 0x00005002000085a7 */ /* 0x000ee400080010ff */
[----:B---3--:R-:W-:Y:S05]  /*9900*/  @!P0 BRA `(.L_x_166) ;  /* 0xfffffffc00f08947 */ /* 0x008fea000383ffff */
[----:B------:R-:W-:Y:S05]  /*9910*/  BRA `(.L_x_167) ;  /* 0xffffffb0008c7947 */ /* 0x000fea000383ffff */
.L_x_81:
[----:B--2---:R2:W4:Y:S02]  /*9920*/  SYNCS.PHASECHK.TRANS64.TRYWAIT P0, [R0+URZ+0x70], R2 ;  /* 0x00007002000075a7 */ /* 0x00452400080011ff */
[----:B----4-:R-:W-:Y:S05]  /*9930*/  @!P0 NANOSLEEP.SYNCS 0x989680 ;  /* 0x009896800000895d */ /* 0x010fea0003900000 */
[----:B------:R-:W4:Y:S02]  /*9940*/  @!P0 SYNCS.PHASECHK.TRANS64 P0, [R0+URZ+0x70], R2 ;  /* 0x00007002000085a7 */ /* 0x000f2400080010ff */
[----:B----4-:R-:W-:Y:S05]  /*9950*/  @!P0 BRA `(.L_x_81) ;  /* 0xfffffffc00f08947 */ /* 0x010fea000383ffff */
[----:B------:R-:W-:Y:S05]  /*9960*/  BRA `(.L_x_168) ;  /* 0xffffffb400607947 */ /* 0x000fea000383ffff */
.L_x_92:
[----:B-1----:R-:W-:Y:S04]  /*9970*/  MOV R0, UR48 ;  /* 0x0000003000007c02 */ /* 0x002fe80008000f00 */
[----:B------:R1:W3:Y:S03]  /*9980*/  SYNCS.PHASECHK.TRANS64.TRYWAIT P1, [R0+URZ+0x20], R3 ;  /* 0x00002003000075a7 */ /* 0x0002e600080211ff */
[----:B---3--:R-:W-:Y:S05]  /*9990*/  @!P1 NANOSLEEP.SYNCS 0x989680 ;  /* 0x009896800000995d */ /* 0x008fea0003900000 */
[----:B------:R-:W3:Y:S02]  /*99a0*/  @!P1 SYNCS.PHASECHK.TRANS64 P1, [R0+URZ+0x20], R3 ;  /* 0x00002003000095a7 */ /* 0x000ee400080210ff */
[----:B---3--:R-:W-:Y:S05]  /*99b0*/  @!P1 BRA `(.L_x_92) ;  /* 0xfffffffc00ec9947 */ /* 0x008fea000383ffff */
[----:B------:R-:W-:Y:S05]  /*99c0*/  BRA `(.L_x_91) ;  /* 0xffffffc000987947 */ /* 0x000fea000383ffff */
.L_x_94:
[----:B-1----:R1:W2:Y:S02]  /*99d0*/  SYNCS.PHASECHK.TRANS64.TRYWAIT P0, [R64+URZ+0x90], R2 ;  /* 0x00009002400075a7 */ /* 0x0022a400080011ff */
[----:B--2---:R-:W-:Y:S05]  /*99e0*/  @!P0 NANOSLEEP.SYNCS 0x989680 ;  /* 0x009896800000895d */ /* 0x004fea0003900000 */
[----:B------:R-:W2:Y:S02]  /*99f0*/  @!P0 SYNCS.PHASECHK.TRANS64 P0, [R64+URZ+0x90], R2 ;  /* 0x00009002400085a7 */ /* 0x000ea400080010ff */
[----:B--2---:R-:W-:Y:S05]  /*9a00*/  @!P0 BRA `(.L_x_94) ;  /* 0xfffffffc00f08947 */ /* 0x004fea000383ffff */
[----:B------:R-:W-:Y:S05]  /*9a10*/  BRA `(.L_x_93) ;  /* 0xffffffc000c47947 */ /* 0x000fea000383ffff */
.L_x_103:
[----:B--2---:R2:W3:Y:S02]  /*9a20*/  SYNCS.PHASECHK.TRANS64.TRYWAIT P0, [R2+URZ+0x20], R0 ;  /* 0x00002000020075a7 */ /* 0x0044e400080011ff */
[----:B---3--:R-:W-:Y:S05]  /*9a30*/  @!P0 NANOSLEEP.SYNCS 0x989680 ;  /* 0x009896800000895d */ /* 0x008fea0003900000 */
[----:B------:R-:W3:Y:S02]  /*9a40*/  @!P0 SYNCS.PHASECHK.TRANS64 P0, [R2+URZ+0x20], R0 ;  /* 0x00002000020085a7 */ /* 0x000ee400080010ff */
[----:B---3--:R-:W-:Y:S05]  /*9a50*/  @!P0 BRA `(.L_x_103) ;  /* 0xfffffffc00f08947 */ /* 0x008fea000383ffff */
[----:B------:R-:W-:Y:S05]  /*9a60*/  BRA `(.L_x_102) ;  /* 0xffffffcc00a87947 */ /* 0x000fea000383ffff */
.L_x_111:
[----:B--2---:R2:W3:Y:S02]  /*9a70*/  SYNCS.PHASECHK.TRANS64.TRYWAIT P0, [R0+URZ+0x20], R5 ;  /* 0x00002005000075a7 */ /* 0x0044e400080011ff */
[----:B---3--:R-:W-:Y:S05]  /*9a80*/  @!P0 NANOSLEEP.SYNCS 0x989680 ;  /* 0x009896800000895d */ /* 0x008fea0003900000 */
[----:B------:R-:W3:Y:S02]  /*9a90*/  @!P0 SYNCS.PHASECHK.TRANS64 P0, [R0+URZ+0x20], R5 ;  /* 0x00002005000085a7 */ /* 0x000ee400080010ff */
[----:B---3--:R-:W-:Y:S05]  /*9aa0*/  @!P0 BRA `(.L_x_111) ;  /* 0xfffffffc00f08947 */ /* 0x008fea000383ffff */
[----:B------:R-:W-:Y:S05]  /*9ab0*/  BRA `(.L_x_110) ;  /* 0xffffffd800ac7947 */ /* 0x000fea000383ffff */
.L_x_119:
[----:B--2---:R2:W3:Y:S02]  /*9ac0*/  SYNCS.PHASECHK.TRANS64.TRYWAIT P0, [R2+URZ+0x20], R0 ;  /* 0x00002000020075a7 */ /* 0x0044e400080011ff */
[----:B---3--:R-:W-:Y:S05]  /*9ad0*/  @!P0 NANOSLEEP.SYNCS 0x989680 ;  /* 0x009896800000895d */ /* 0x008fea0003900000 */
[----:B------:R-:W3:Y:S02]  /*9ae0*/  @!P0 SYNCS.PHASECHK.TRANS64 P0, [R2+URZ+0x20], R0 ;  /* 0x00002000020085a7 */ /* 0x000ee400080010ff */
[----:B---3--:R-:W-:Y:S05]  /*9af0*/  @!P0 BRA `(.L_x_119) ;  /* 0xfffffffc00f08947 */ /* 0x008fea000383ffff */
[----:B------:R-:W-:Y:S05]  /*9b00*/  BRA `(.L_x_118) ;  /* 0xffffffe400b07947 */ /* 0x000fea000383ffff */
        .weak           $__internal_0_$__cuda_sm10x_tcgen05_guardrail_trap_col_being_dealloced_not_returned_by_alloc
        .type           $__internal_0_$__cuda_sm10x_tcgen05_guardrail_trap_col_being_dealloced_not_returned_by_alloc,@function
        .size           $__internal_0_$__cuda_sm10x_tcgen05_guardrail_trap_col_being_dealloced_not_returned_by_alloc,($__internal_1_$__cuda_sm10x_tcgen05_guardrail_trap_phase_invalid_during_alloc - $__internal_0_$__cuda_sm10x_tcgen05_guardrail_trap_col_being_dealloced_not_returned_by_alloc)
$__internal_0_$__cuda_sm10x_tcgen05_guardrail_trap_col_being_dealloced_not_returned_by_alloc:
[----:B------:R-:W-:Y:S05]  /*9b10*/  BPT.TRAP 0x1 ;  /* 0x000000040000795c */ /* 0x000fea0000300000 */
[----:B------:R-:W-:-:S04]  /*9b20*/  HFMA2 R3, -RZ, RZ, 0, 0 ;  /* 0x00000000ff037431 */ /* 0x000fc800000001ff */
[----:B------:R-:W-:Y:S05]  /*9b30*/  RET.REL.NODEC R2 `(_ZN7cutlass13device_kernelINS_4gemm6kernel13GemmUniversalIN4cute5tupleIJiiiiEEENS1_10collective13CollectiveMmaINS1_35MainloopSm100TmaUmmaWarpSpecializedILi2ELi2ELi4ENS5_IJNS4_1CILi1EEESB_SB_EEEEENS5_IJNSA_ILi64EEENSA_ILi256EEENSA_ILi128EEEEEENS_10bfloat16_tENS5_IJlSB_lEEESI_SJ_NS4_8TiledMMAINS4_8MMA_AtomIJNS4_20SM100_MMA_F16BF16_SSISI_SI_fLi64ELi256ELNS4_4UMMA5MajorE0ELSO_0ELNSN_7ScaleInE0ELSP_0EEEEEENS4_6LayoutISC_NS5_IJNSA_ILi0EEEST_ST_EEEEENS5_IJNS4_10UnderscoreESW_SW_EEEEENS4_13SM90_TMA_LOADENS4_14ComposedLayoutINS4_7SwizzleILi3ELi4ELi3EEENS4_18smem_ptr_flag_bitsILi16EEENSS_INS5_IJNSA_ILi8EEESE_EEENS5_IJSE_SB_EEEEEEEvNS4_8identityESZ_S19_vS1A_EENS_8epilogue10collective18CollectiveEpilogueINS1C_23Sm100TmaWarpSpecializedILi4ELi2ELi32ELb1ELb0EEEJSH_NS5_IJNSS_ISE_SB_EES1H_EEESI_SJ_SI_SJ_NS1C_6fusion15FusionCallbacksIS1G_NS1J_17LinearCombinationISI_fSI_fLNS_15FloatRoundStyleE2EEESH_S1I_JEEENS4_5SM1004TMEM4LOAD26SM100_TMEM_LOAD_16dp256b8xESZ_S19_NS4_17SM75_U32x4_LDSM_NENS4_14SM90_TMA_STOREES19_NS4_17SM90_U32x4_STSM_NENS4_39AutoVectorizingCopyWithAssumedAlignmentILi128EEEEEEvvEEEEvNT_6ParamsE) ;  /* 0xffffff6402307950 */ /* 0x000fea0003c3ffff */
        .weak           $__internal_1_$__cuda_sm10x_tcgen05_guardrail_trap_phase_invalid_during_alloc
        .type           $__internal_1_$__cuda_sm10x_tcgen05_guardrail_trap_phase_invalid_during_alloc,@function
        .size           $__internal_1_$__cuda_sm10x_tcgen05_guardrail_trap_phase_invalid_during_alloc,($__internal_2_$__cuda_sm10x_tcgen05_guardrail_trap_unallocated_columns_being_dealloced - $__internal_1_$__cuda_sm10x_tcgen05_guardrail_trap_phase_invalid_during_alloc)
$__internal_1_$__cuda_sm10x_tcgen05_guardrail_trap_phase_invalid_during_alloc:
[----:B------:R-:W-:Y:S05]  /*9b40*/  BPT.TRAP 0x1 ;  /* 0x000000040000795c */ /* 0x000fea0000300000 */
[----:B------:R-:W-:-:S04]  /*9b50*/  MOV R3, 0x0 ;  /* 0x0000000000037802 */ /* 0x000fc80000000f00 */
[----:B------:R-:W-:Y:S05]  /*9b60*/  RET.REL.NODEC R2 `(_ZN7cutlass13device_kernelINS_4gemm6kernel13GemmUniversalIN4cute5tupleIJiiiiEEENS1_10collective13CollectiveMmaINS1_35MainloopSm100TmaUmmaWarpSpecializedILi2ELi2ELi4ENS5_IJNS4_1CILi1EEESB_SB_EEEEENS5_IJNSA_ILi64EEENSA_ILi256EEENSA_ILi128EEEEEENS_10bfloat16_tENS5_IJlSB_lEEESI_SJ_NS4_8TiledMMAINS4_8MMA_AtomIJNS4_20SM100_MMA_F16BF16_SSISI_SI_fLi64ELi256ELNS4_4UMMA5MajorE0ELSO_0ELNSN_7ScaleInE0ELSP_0EEEEEENS4_6LayoutISC_NS5_IJNSA_ILi0EEEST_ST_EEEEENS5_IJNS4_10UnderscoreESW_SW_EEEEENS4_13SM90_TMA_LOADENS4_14ComposedLayoutINS4_7SwizzleILi3ELi4ELi3EEENS4_18smem_ptr_flag_bitsILi16EEENSS_INS5_IJNSA_ILi8EEESE_EEENS5_IJSE_SB_EEEEEEEvNS4_8identityESZ_S19_vS1A_EENS_8epilogue10collective18CollectiveEpilogueINS1C_23Sm100TmaWarpSpecializedILi4ELi2ELi32ELb1ELb0EEEJSH_NS5_IJNSS_ISE_SB_EES1H_EEESI_SJ_SI_SJ_NS1C_6fusion15FusionCallbacksIS1G_NS1J_17LinearCombinationISI_fSI_fLNS_15FloatRoundStyleE2EEESH_S1I_JEEENS4_5SM1004TMEM4LOAD26SM100_TMEM_LOAD_16dp256b8xESZ_S19_NS4_17SM75_U32x4_LDSM_NENS4_14SM90_TMA_STOREES19_NS4_17SM90_U32x4_STSM_NENS4_39AutoVectorizingCopyWithAssumedAlignmentILi128EEEEEEvvEEEEvNT_6ParamsE) ;  /* 0xffffff6402247950 */ /* 0x000fea0003c3ffff */
        .weak           $__internal_2_$__cuda_sm10x_tcgen05_guardrail_trap_unallocated_columns_being_dealloced
        .type           $__internal_2_$__cuda_sm10x_tcgen05_guardrail_trap_unallocated_columns_being_dealloced,@function
        .size           $__internal_2_$__cuda_sm10x_tcgen05_guardrail_trap_unallocated_columns_being_dealloced,(.L_x_170 - $__internal_2_$__cuda_sm10x_tcgen05_guardrail_trap_unallocated_columns_being_dealloced)
$__internal_2_$__cuda_sm10x_tcgen05_guardrail_trap_unallocated_columns_being_dealloced:
[----:B------:R-:W-:Y:S05]  /*9b70*/  BPT.TRAP 0x1 ;  /* 0x000000040000795c */ /* 0x000fea0000300000 */
[----:B------:R-:W-:-:S04]  /*9b80*/  HFMA2 R3, -RZ, RZ, 0, 0 ;  /* 0x00000000ff037431 */ /* 0x000fc800000001ff */
[----:B------:R-:W-:Y:S05]  /*9b90*/  RET.REL.NODEC R2 `(_ZN7cutlass13device_kernelINS_4gemm6kernel13GemmUniversalIN4cute5tupleIJiiiiEEENS1_10collective13CollectiveMmaINS1_35MainloopSm100TmaUmmaWarpSpecializedILi2ELi2ELi4ENS5_IJNS4_1CILi1EEESB_SB_EEEEENS5_IJNSA_ILi64EEENSA_ILi256EEENSA_ILi128EEEEEENS_10bfloat16_tENS5_IJlSB_lEEESI_SJ_NS4_8TiledMMAINS4_8MMA_AtomIJNS4_20SM100_MMA_F16BF16_SSISI_SI_fLi64ELi256ELNS4_4UMMA5MajorE0ELSO_0ELNSN_7ScaleInE0ELSP_0EEEEEENS4_6LayoutISC_NS5_IJNSA_ILi0EEEST_ST_EEEEENS5_IJNS4_10UnderscoreESW_SW_EEEEENS4_13SM90_TMA_LOADENS4_14ComposedLayoutINS4_7SwizzleILi3ELi4ELi3EEENS4_18smem_ptr_flag_bitsILi16EEENSS_INS5_IJNSA_ILi8EEESE_EEENS5_IJSE_SB_EEEEEEEvNS4_8identityESZ_S19_vS1A_EENS_8epilogue10collective18CollectiveEpilogueINS1C_23Sm100TmaWarpSpecializedILi4ELi2ELi32ELb1ELb0EEEJSH_NS5_IJNSS_ISE_SB_EES1H_EEESI_SJ_SI_SJ_NS1C_6fusion15FusionCallbacksIS1G_NS1J_17LinearCombinationISI_fSI_fLNS_15FloatRoundStyleE2EEESH_S1I_JEEENS4_5SM1004TMEM4LOAD26SM100_TMEM_LOAD_16dp256b8xESZ_S19_NS4_17SM75_U32x4_LDSM_NENS4_14SM90_TMA_STOREES19_NS4_17SM90_U32x4_STSM_NENS4_39AutoVectorizingCopyWithAssumedAlignmentILi128EEEEEEvvEEEEvNT_6ParamsE) ;  /* 0xffffff6402187950 */ /* 0x000fea0003c3ffff */
.L_x_169:
[----:B------:R-:W-:-:S00]  /*9ba0*/  BRA `(.L_x_169) ;  /* 0xfffffffc00fc7947 */ /* 0x000fc0000383ffff */
[----:B------:R-:W-:-:S00]  /*9bb0*/  NOP ;  /* 0x0000000000007918 */ /* 0x000fc00000000000 */
        /* <DEDUP_REMOVED lines=12> */
.L_x_170:


//--------------------- .nv.global.init           --------------------------
	.section	.nv.global.init,"aw",@progbits
.nv.global.init:
	.type		$str$27,@object
	.size		$str$27,($str$28 - $str$27)
$str$27:
        /*0000*/ 	.byte	0x28, 0x61, 0x64, 0x64, 0x72, 0x65, 0x73, 0x73, 0x20, 0x26, 0x20, 0x6d, 0x61, 0x73, 0x6b, 0x29
        /*0010*/ 	.byte	0x20, 0x3d, 0x3d, 0x20, 0x30, 0x00
	.type		$str$28,@object
	.size		$str$28,($str$26 - $str$28)
$str$28:
        /*0016*/ 	.byte	0x2f, 0x74, 0x6d, 0x70, 0x2f, 0x63, 0x75, 0x74, 0x6c, 0x61, 0x73, 0x73, 0x5f, 0x73, 0x77, 0x65
        /*0026*/ 	.byte	0x65, 0x70, 0x5f, 0x73, 0x72, 0x63, 0x2f, 0x69, 0x6e, 0x63, 0x6c, 0x75, 0x64, 0x65, 0x2f, 0x63
        /*0036*/ 	.byte	0x75, 0x74, 0x65, 0x2f, 0x70, 0x6f, 0x69, 0x6e, 0x74, 0x65, 0x72, 0x5f, 0x66, 0x6c, 0x61, 0x67
        /*0046*/ 	.byte	0x67, 0x65, 0x64, 0x2e, 0x68, 0x70, 0x70, 0x00
	.type		$str$26,@object
	.size		$str$26,($str$25 - $str$26)
$str$26:
        /*004e*/ 	.byte	0x2f, 0x74, 0x6d, 0x70, 0x2f, 0x63, 0x75, 0x74, 0x6c, 0x61, 0x73, 0x73, 0x5f, 0x73, 0x77, 0x65
        /*005e*/ 	.byte	0x65, 0x70, 0x5f, 0x73, 0x72, 0x63, 0x2f, 0x69, 0x6e, 0x63, 0x6c, 0x75, 0x64, 0x65, 0x2f, 0x63
        /*006e*/ 	.byte	0x75, 0x74, 0x65, 0x2f, 0x61, 0x74, 0x6f, 0x6d, 0x2f, 0x63, 0x6f, 0x70, 0x79, 0x5f, 0x74, 0x72
        /*007e*/ 	.byte	0x61, 0x69, 0x74, 0x73, 0x5f, 0x73, 0x6d, 0x31, 0x30, 0x30, 0x2e, 0x68, 0x70, 0x70, 0x00
	.type		$str$25,@object
	.size		$str$25,(__unnamed_1 - $str$25)
$str$25:
        /*008d*/ 	.byte	0x28, 0x28, 0x75, 0x69, 0x6e, 0x74, 0x33, 0x32, 0x5f, 0x74, 0x28, 0x74, 0x68, 0x72, 0x65, 0x61
        /*009d*/ 	.byte	0x64, 0x49, 0x64, 0x78, 0x2e, 0x78, 0x29, 0x20, 0x2f, 0x20, 0x33, 0x32, 0x29, 0x20, 0x25, 0x20
        /*00ad*/ 	.byte	0x34, 0x29, 0x20, 0x3d, 0x3d, 0x20, 0x28, 0x28, 0x28, 0x74, 0x6d, 0x65, 0x6d, 0x5f, 0x61, 0x64
        /*00bd*/ 	.byte	0x64, 0x72, 0x20, 0x3e, 0x3e, 0x20, 0x31, 0x36, 0x29, 0x20, 0x2f, 0x20, 0x33, 0x32, 0x29, 0x20
        /*00cd*/ 	.byte	0x25, 0x20, 0x34, 0x29, 0x00
	.type		__unnamed_1,@object
	.size		__unnamed_1,(__unnamed_2 - __unnamed_1)
__unnamed_1:
        /*00d2*/ 	.byte	0x61, 0x75, 0x74, 0x6f, 0x20, 0x63, 0x75, 0x74, 0x65, 0x3a, 0x3a, 0x61, 0x73, 0x5f, 0x70, 0x6f
        /* <DEDUP_REMOVED lines=24> */
        /*0262*/ 	.byte	0x30, 0x39, 0x36, 0x3e, 0x3e, 0x3e, 0x3e, 0x5d, 0x00
	.type		__unnamed_2,@object
	.size		__unnamed_2,(.L_2 - __unnamed_2)
__unnamed_2:
        /* <DEDUP_REMOVED lines=46> */
        /*054b*/ 	.byte	0x75, 0x74, 0x65, 0x3a, 0x3a, 0x43, 0x3c, 0x30, 0x3e, 0x3e, 0x3e, 0x3e, 0x5d, 0x00
.L_2:


//--------------------- .nv.shared._ZN7cutlass13device_kernelINS_4gemm6kernel13GemmUniversalIN4cute5tupleIJiiiiEEENS1_10collective13CollectiveMmaINS1_35MainloopSm100TmaUmmaWarpSpecializedILi2ELi2ELi4ENS5_IJNS4_1CILi1EEESB_SB_EEEEENS5_IJNSA_ILi64EEENSA_ILi256EEENSA_ILi128EEEEEENS_10bfloat16_tENS5_IJlSB_lEEESI_SJ_NS4_8TiledMMAINS4_8MMA_AtomIJNS4_20SM100_MMA_F16BF16_SSISI_SI_fLi64ELi256ELNS4_4UMMA5MajorE0ELSO_0ELNSN_7ScaleInE0ELSP_0EEEEEENS4_6LayoutISC_NS5_IJNSA_ILi0EEEST_ST_EEEEENS5_IJNS4_10UnderscoreESW_SW_EEEEENS4_13SM90_TMA_LOADENS4_14ComposedLayoutINS4_7SwizzleILi3ELi4ELi3EEENS4_18smem_ptr_flag_bitsILi16EEENSS_INS5_IJNSA_ILi8EEESE_EEENS5_IJSE_SB_EEEEEEEvNS4_8identityESZ_S19_vS1A_EENS_8epilogue10collective18CollectiveEpilogueINS1C_23Sm100TmaWarpSpecializedILi4ELi2ELi32ELb1ELb0EEEJSH_NS5_IJNSS_ISE_SB_EES1H_EEESI_SJ_SI_SJ_NS1C_6fusion15FusionCallbacksIS1G_NS1J_17LinearCombinationISI_fSI_fLNS_15FloatRoundStyleE2EEESH_S1I_JEEENS4_5SM1004TMEM4LOAD26SM100_TMEM_LOAD_16dp256b8xESZ_S19_NS4_17SM75_U32x4_LDSM_NENS4_14SM90_TMA_STOREES19_NS4_17SM90_U32x4_STSM_NENS4_39AutoVectorizingCopyWithAssumedAlignmentILi128EEEEEEvvEEEEvNT_6ParamsE --------------------------
	.section	.nv.shared._ZN7cutlass13device_kernelINS_4gemm6kernel13GemmUniversalIN4cute5tupleIJiiiiEEENS1_10collective13CollectiveMmaINS1_35MainloopSm100TmaUmmaWarpSpecializedILi2ELi2ELi4ENS5_IJNS4_1CILi1EEESB_SB_EEEEENS5_IJNSA_ILi64EEENSA_ILi256EEENSA_ILi128EEEEEENS_10bfloat16_tENS5_IJlSB_lEEESI_SJ_NS4_8TiledMMAINS4_8MMA_AtomIJNS4_20SM100_MMA_F16BF16_SSISI_SI_fLi64ELi256ELNS4_4UMMA5MajorE0ELSO_0ELNSN_7ScaleInE0ELSP_0EEEEEENS4_6LayoutISC_NS5_IJNSA_ILi0EEEST_ST_EEEEENS5_IJNS4_10UnderscoreESW_SW_EEEEENS4_13SM90_TMA_LOADENS4_14ComposedLayoutINS4_7SwizzleILi3ELi4ELi3EEENS4_18smem_ptr_flag_bitsILi16EEENSS_INS5_IJNSA_ILi8EEESE_EEENS5_IJSE_SB_EEEEEEEvNS4_8identityESZ_S19_vS1A_EENS_8epilogue10collective18CollectiveEpilogueINS1C_23Sm100TmaWarpSpecializedILi4ELi2ELi32ELb1ELb0EEEJSH_NS5_IJNSS_ISE_SB_EES1H_EEESI_SJ_SI_SJ_NS1C_6fusion15FusionCallbacksIS1G_NS1J_17LinearCombinationISI_fSI_fLNS_15FloatRoundStyleE2EEESH_S1I_JEEENS4_5SM1004TMEM4LOAD26SM100_TMEM_LOAD_16dp256b8xESZ_S19_NS4_17SM75_U32x4_LDSM_NENS4_14SM90_TMA_STOREES19_NS4_17SM90_U32x4_STSM_NENS4_39AutoVectorizingCopyWithAssumedAlignmentILi128EEEEEEvvEEEEvNT_6ParamsE,"aw",@nobits
	.sectionflags	@""
	.align	16
	.zero		1024


//--------------------- .nv.shared.reserved.0     --------------------------
	.section	.nv.shared.reserved.0,"aw",@nobits
	.weak		__nv_reservedSMEM_offset_0_alias
	.size		__nv_reservedSMEM_offset_0_alias, 0, 64
	.other		__nv_reservedSMEM_offset_0_alias,@"STO_CUDA_RESERVED_SHARED STV_DEFAULT"
__nv_reservedSMEM_offset_0_alias:
	.zero		0
.nv.shared.reserved.0:
	.zero		64
	.weak		__nv_reservedSMEM_tcgen05_partition
	.type		__nv_reservedSMEM_tcgen05_partition,@object
	.size		__nv_reservedSMEM_tcgen05_partition,(.L_0 - __nv_reservedSMEM_tcgen05_partition)
__nv_reservedSMEM_tcgen05_partition:
	.zero		32
.L_0:


//--------------------- .nv.global                --------------------------
	.section	.nv.global,"aw",@nobits
.nv.global:
	.type		_ZN40_INTERNAL_f8381495_4_k_cu_ff56e0b1_173404cute1_E,@object
	.size		_ZN40_INTERNAL_f8381495_4_k_cu_ff56e0b1_173404cute1_E,(_ZN40_INTERNAL_f8381495_4_k_cu_ff56e0b1_173404cuda3std3__45__cpo6cbeginE - _ZN40_INTERNAL_f8381495_4_k_cu_ff56e0b1_173404cute1_E)
_ZN40_INTERNAL_f8381495_4_k_cu_ff56e0b1_173404cute1_E:
	.zero		1
	.type		_ZN40_INTERNAL_f8381495_4_k_cu_ff56e0b1_173404cuda3std3__45__cpo6cbeginE,@object
	.size		_ZN40_INTERNAL_f8381495_4_k_cu_ff56e0b1_173404cuda3std3__45__cpo6cbeginE,(_ZN40_INTERNAL_f8381495_4_k_cu_ff56e0b1_173404cuda3std3__48in_placeE - _ZN40_INTERNAL_f8381495_4_k_cu_ff56e0b1_173404cuda3std3__45__cpo6cbeginE)
_ZN40_INTERNAL_f8381495_4_k_cu_ff56e0b1_173404cuda3std3__45__cpo6cbeginE:
	.zero		1
	.type		_ZN40_INTERNAL_f8381495_4_k_cu_ff56e0b1_173404cuda3std3__48in_placeE,@object
	.size		_ZN40_INTERNAL_f8381495_4_k_cu_ff56e0b1_173404cuda3std3__48in_placeE,(_ZN40_INTERNAL_f8381495_4_k_cu_ff56e0b1_173404cuda3std6ranges3__45__cpo9iter_moveE - _ZN40_INTERNAL_f8381495_4_k_cu_ff56e0b1_173404cuda3std3__48in_placeE)
_ZN40_INTERNAL_f8381495_4_k_cu_ff56e0b1_173404cuda3std3__48in_placeE:
	.zero		1
	.type		_ZN40_INTERNAL_f8381495_4_k_cu_ff56e0b1_173404cuda3std6ranges3__45__cpo9iter_moveE,@object
	.size		_ZN40_INTERNAL_f8381495_4_k_cu_ff56e0b1_173404cuda3std6ranges3__45__cpo9iter_moveE,(_ZN40_INTERNAL_f8381495_4_k_cu_ff56e0b1_173404cuda3std3__45__cpo5beginE - _ZN40_INTERNAL_f8381495_4_k_cu_ff56e0b1_173404cuda3std6ranges3__45__cpo9iter_moveE)
_ZN40_INTERNAL_f8381495_4_k_cu_ff56e0b1_173404cuda3std6ranges3__45__cpo9iter_moveE:
	.zero		1
	.type		_ZN40_INTERNAL_f8381495_4_k_cu_ff56e0b1_173404cuda3std3__45__cpo5beginE,@object
	.size		_ZN40_INTERNAL_f8381495_4_k_cu_ff56e0b1_173404cuda3std3__45__cpo5beginE,(_ZN40_INTERNAL_f8381495_4_k_cu_ff56e0b1_173404cuda3std3__442_GLOBAL__N__f8381495_4_k_cu_ff56e0b1_173406ignoreE - _ZN40_INTERNAL_f8381495_4_k_cu_ff56e0b1_173404cuda3std3__45__cpo5beginE)
_ZN40_INTERNAL_f8381495_4_k_cu_ff56e0b1_173404cuda3std3__45__cpo5beginE:
	.zero		1
	.type		_ZN40_INTERNAL_f8381495_4_k_cu_ff56e0b1_173404cuda3std3__442_GLOBAL__N__f8381495_4_k_cu_ff56e0b1_173406ignoreE,@object
	.size		_ZN40_INTERNAL_f8381495_4_k_cu_ff56e0b1_173404cuda3std3__442_GLOBAL__N__f8381495_4_k_cu_ff56e0b1_173406ignoreE,(_ZN40_INTERNAL_f8381495_4_k_cu_ff56e0b1_173404cute7productE - _ZN40_INTERNAL_f8381495_4_k_cu_ff56e0b1_173404cuda3std3__442_GLOBAL__N__f8381495_4_k_cu_ff56e0b1_173406ignoreE)
_ZN40_INTERNAL_f8381495_4_k_cu_ff56e0b1_173404cuda3std3__442_GLOBAL__N__f8381495_4_k_cu_ff56e0b1_173406ignoreE:
	.zero		1
	.type		_ZN40_INTERNAL_f8381495_4_k_cu_ff56e0b1_173404cute7productE,@object
	.size		_ZN40_INTERNAL_f8381495_4_k_cu_ff56e0b1_173404cute7productE,(_ZN40_INTERNAL_f8381495_4_k_cu_ff56e0b1_173404cuda3std3__45__cpo3endE - _ZN40_INTERNAL_f8381495_4_k_cu_ff56e0b1_173404cute7productE)
_ZN40_INTERNAL_f8381495_4_k_cu_ff56e0b1_173404cute7productE:
	.zero		1
	.type		_ZN40_INTERNAL_f8381495_4_k_cu_ff56e0b1_173404cuda3std3__45__cpo3endE,@object
	.size		_ZN40_INTERNAL_f8381495_4_k_cu_ff56e0b1_173404cuda3std3__45__cpo3endE,(_ZN40_INTERNAL_f8381495_4_k_cu_ff56e0b1_173404cuda3std3__419piecewise_constructE - _ZN40_INTERNAL_f8381495_4_k_cu_ff56e0b1_173404cuda3std3__45__cpo3endE)
_ZN40_INTERNAL_f8381495_4_k_cu_ff56e0b1_173404cuda3std3__45__cpo3endE:
	.zero		1
	.type		_ZN40_INTERNAL_f8381495_4_k_cu_ff56e0b1_173404cuda3std3__419piecewise_constructE,@object
	.size		_ZN40_INTERNAL_f8381495_4_k_cu_ff56e0b1_173404cuda3std3__419piecewise_constructE,(_ZN40_INTERNAL_f8381495_4_k_cu_ff56e0b1_173404cuda3std3__45__cpo4cendE - _ZN40_INTERNAL_f8381495_4_k_cu_ff56e0b1_173404cuda3std3__419piecewise_constructE)
_ZN40_INTERNAL_f8381495_4_k_cu_ff56e0b1_173404cuda3std3__419piecewise_constructE:
	.zero		1
	.type		_ZN40_INTERNAL_f8381495_4_k_cu_ff56e0b1_173404cuda3std3__45__cpo4cendE,@object
	.size		_ZN40_INTERNAL_f8381495_4_k_cu_ff56e0b1_173404cuda3std3__45__cpo4cendE,(_ZN40_INTERNAL_f8381495_4_k_cu_ff56e0b1_173404cuda3std6ranges3__45__cpo4swapE - _ZN40_INTERNAL_f8381495_4_k_cu_ff56e0b1_173404cuda3std3__45__cpo4cendE)
_ZN40_INTERNAL_f8381495_4_k_cu_ff56e0b1_173404cuda3std3__45__cpo4cendE:
	.zero		1
	.type		_ZN40_INTERNAL_f8381495_4_k_cu_ff56e0b1_173404cuda3std6ranges3__45__cpo4swapE,@object
	.size		_ZN40_INTERNAL_f8381495_4_k_cu_ff56e0b1_173404cuda3std6ranges3__45__cpo4swapE,(.L_10 - _ZN40_INTERNAL_f8381495_4_k_cu_ff56e0b1_173404cuda3std6ranges3__45__cpo4swapE)
_ZN40_INTERNAL_f8381495_4_k_cu_ff56e0b1_173404cuda3std6ranges3__45__cpo4swapE:
	.zero		1
.L_10:


//--------------------- .nv.constant0._ZN7cutlass13device_kernelINS_4gemm6kernel13GemmUniversalIN4cute5tupleIJiiiiEEENS1_10collective13CollectiveMmaINS1_35MainloopSm100TmaUmmaWarpSpecializedILi2ELi2ELi4ENS5_IJNS4_1CILi1EEESB_SB_EEEEENS5_IJNSA_ILi64EEENSA_ILi256EEENSA_ILi128EEEEEENS_10bfloat16_tENS5_IJlSB_lEEESI_SJ_NS4_8TiledMMAINS4_8MMA_AtomIJNS4_20SM100_MMA_F16BF16_SSISI_SI_fLi64ELi256ELNS4_4UMMA5MajorE0ELSO_0ELNSN_7ScaleInE0ELSP_0EEEEEENS4_6LayoutISC_NS5_IJNSA_ILi0EEEST_ST_EEEEENS5_IJNS4_10UnderscoreESW_SW_EEEEENS4_13SM90_TMA_LOADENS4_14ComposedLayoutINS4_7SwizzleILi3ELi4ELi3EEENS4_18smem_ptr_flag_bitsILi16EEENSS_INS5_IJNSA_ILi8EEESE_EEENS5_IJSE_SB_EEEEEEEvNS4_8identityESZ_S19_vS1A_EENS_8epilogue10collective18CollectiveEpilogueINS1C_23Sm100TmaWarpSpecializedILi4ELi2ELi32ELb1ELb0EEEJSH_NS5_IJNSS_ISE_SB_EES1H_EEESI_SJ_SI_SJ_NS1C_6fusion15FusionCallbacksIS1G_NS1J_17LinearCombinationISI_fSI_fLNS_15FloatRoundStyleE2EEESH_S1I_JEEENS4_5SM1004TMEM4LOAD26SM100_TMEM_LOAD_16dp256b8xESZ_S19_NS4_17SM75_U32x4_LDSM_NENS4_14SM90_TMA_STOREES19_NS4_17SM90_U32x4_STSM_NENS4_39AutoVectorizingCopyWithAssumedAlignmentILi128EEEEEEvvEEEEvNT_6ParamsE --------------------------
	.section	.nv.constant0._ZN7cutlass13device_kernelINS_4gemm6kernel13GemmUniversalIN4cute5tupleIJiiiiEEENS1_10collective13CollectiveMmaINS1_35MainloopSm100TmaUmmaWarpSpecializedILi2ELi2ELi4ENS5_IJNS4_1CILi1EEESB_SB_EEEEENS5_IJNSA_ILi64EEENSA_ILi256EEENSA_ILi128EEEEEENS_10bfloat16_tENS5_IJlSB_lEEESI_SJ_NS4_8TiledMMAINS4_8MMA_AtomIJNS4_20SM100_MMA_F16BF16_SSISI_SI_fLi64ELi256ELNS4_4UMMA5MajorE0ELSO_0ELNSN_7ScaleInE0ELSP_0EEEEEENS4_6LayoutISC_NS5_IJNSA_ILi0EEEST_ST_EEEEENS5_IJNS4_10UnderscoreESW_SW_EEEEENS4_13SM90_TMA_LOADENS4_14ComposedLayoutINS4_7SwizzleILi3ELi4ELi3EEENS4_18smem_ptr_flag_bitsILi16EEENSS_INS5_IJNSA_ILi8EEESE_EEENS5_IJSE_SB_EEEEEEEvNS4_8identityESZ_S19_vS1A_EENS_8epilogue10collective18CollectiveEpilogueINS1C_23Sm100TmaWarpSpecializedILi4ELi2ELi32ELb1ELb0EEEJSH_NS5_IJNSS_ISE_SB_EES1H_EEESI_SJ_SI_SJ_NS1C_6fusion15FusionCallbacksIS1G_NS1J_17LinearCombinationISI_fSI_fLNS_15FloatRoundStyleE2EEESH_S1I_JEEENS4_5SM1004TMEM4LOAD26SM100_TMEM_LOAD_16dp256b8xESZ_S19_NS4_17SM75_U32x4_LDSM_NENS4_14SM90_TMA_STOREES19_NS4_17SM90_U32x4_STSM_NENS4_39AutoVectorizingCopyWithAssumedAlignmentILi128EEEEEEvvEEEEvNT_6ParamsE,"a",@progbits
	.sectionflags	@""
	.align	4
.nv.constant0._ZN7cutlass13device_kernelINS_4gemm6kernel13GemmUniversalIN4cute5tupleIJiiiiEEENS1_10collective13CollectiveMmaINS1_35MainloopSm100TmaUmmaWarpSpecializedILi2ELi2ELi4ENS5_IJNS4_1CILi1EEESB_SB_EEEEENS5_IJNSA_ILi64EEENSA_ILi256EEENSA_ILi128EEEEEENS_10bfloat16_tENS5_IJlSB_lEEESI_SJ_NS4_8TiledMMAINS4_8MMA_AtomIJNS4_20SM100_MMA_F16BF16_SSISI_SI_fLi64ELi256ELNS4_4UMMA5MajorE0ELSO_0ELNSN_7ScaleInE0ELSP_0EEEEEENS4_6LayoutISC_NS5_IJNSA_ILi0EEEST_ST_EEEEENS5_IJNS4_10UnderscoreESW_SW_EEEEENS4_13SM90_TMA_LOADENS4_14ComposedLayoutINS4_7SwizzleILi3ELi4ELi3EEENS4_18smem_ptr_flag_bitsILi16EEENSS_INS5_IJNSA_ILi8EEESE_EEENS5_IJSE_SB_EEEEEEEvNS4_8identityESZ_S19_vS1A_EENS_8epilogue10collective18CollectiveEpilogueINS1C_23Sm100TmaWarpSpecializedILi4ELi2ELi32ELb1ELb0EEEJSH_NS5_IJNSS_ISE_SB_EES1H_EEESI_SJ_SI_SJ_NS1C_6fusion15FusionCallbacksIS1G_NS1J_17LinearCombinationISI_fSI_fLNS_15FloatRoundStyleE2EEESH_S1I_JEEENS4_5SM1004TMEM4LOAD26SM100_TMEM_LOAD_16dp256b8xESZ_S19_NS4_17SM75_U32x4_LDSM_NENS4_14SM90_TMA_STOREES19_NS4_17SM90_U32x4_STSM_NENS4_39AutoVectorizingCopyWithAssumedAlignmentILi128EEEEEEvvEEEEvNT_6ParamsE:
	.zero		2944


//--------------------- SYMBOLS --------------------------

	.type		.nv.reservedSmem.offset0,@object
	.size		.nv.reservedSmem.offset0,0x4
	.type		.nv.reservedSmem.cap,@object
	.size		.nv.reservedSmem.cap,0x4
	.type		__assertfail,@function
